//
// Generated by NVIDIA NVVM Compiler
//
// Compiler Build ID: CL-36424714
// Cuda compilation tools, release 13.0, V13.0.88
// Based on NVVM 20.0.0
//

.version 9.0
.target sm_100
.address_size 64

	// .globl	_Z8mykernelPhS_
.extern .func  (.param .b32 func_retval0) vprintf
(
	.param .b64 vprintf_param_0,
	.param .b64 vprintf_param_1
)
;
.global .attribute(.managed) .align 4 .u32 currentTime;
.global .attribute(.managed) .align 4 .u32 fileCt;
.global .attribute(.managed) .align 8 .u64 volume;
.global .align 1 .b8 $str[4] = {37, 115, 10};
.global .align 1 .b8 $str$1[12] = {79, 112, 101, 110, 32, 37, 115, 32, 37, 100, 10};
.global .align 1 .b8 $str$2[16] = {87, 114, 105, 116, 101, 32, 37, 115, 32, 37, 100, 32, 37, 100, 10};
.global .align 1 .b8 $str$3[15] = {82, 101, 97, 100, 32, 37, 115, 32, 37, 100, 32, 37, 100, 10};
.global .align 1 .b8 $str$4[9] = {71, 115, 121, 115, 32, 37, 100, 10};
.global .align 1 .b8 $str$5[12] = {71, 115, 121, 115, 32, 37, 100, 32, 37, 115, 10};
.global .align 1 .b8 $str$6[7] = {116, 46, 116, 120, 116};
.global .align 1 .b8 $str$7[7] = {98, 46, 116, 120, 116};

.visible .entry _Z8mykernelPhS_(
	.param .u64 .ptr .align 1 _Z8mykernelPhS__param_0,
	.param .u64 .ptr .align 1 _Z8mykernelPhS__param_1
)
{
	.local .align 16 .b8 	__local_depot0[32];
	.reg .b64 	%SP;
	.reg .b64 	%SPL;
	.reg .pred 	%p<268>;
	.reg .b16 	%rs<337>;
	.reg .b32 	%r<443>;
	.reg .b64 	%rd<920>;

	mov.u64 	%SPL, __local_depot0;
	cvta.local.u64 	%SP, %SPL;
	add.u64 	%rd29, %SP, 16;
	add.u64 	%rd30, %SPL, 16;
	mov.u64 	%rd31, $str$6;
	cvta.global.u64 	%rd32, %rd31;
	st.local.u64 	[%rd30], %rd32;
	mov.b32 	%r66, 1;
	st.local.u32 	[%rd30+8], %r66;
	mov.u64 	%rd33, $str$1;
	cvta.global.u64 	%rd34, %rd33;
	{ // callseq 0, 0
	.param .b64 param0;
	st.param.b64 	[param0], %rd34;
	.param .b64 param1;
	st.param.b64 	[param1], %rd29;
	.param .b32 retval0;
	call.uni (retval0), 
	vprintf, 
	(
	param0, 
	param1
	);
	ld.param.b32 	%r67, [retval0];
	} // callseq 0
	mov.b32 	%r421, 0;
	ld.global.u64 	%rd915, [volume];
$L__BB0_1:
	mul.lo.s32 	%r69, %r421, 31;
	cvt.u64.u32 	%rd35, %r69;
	add.s64 	%rd36, %rd915, %rd35;
	ld.u8 	%rs1, [%rd36+5120];
	setp.ne.s16 	%p36, %rs1, 116;
	mov.pred 	%p251, -1;
	@%p36 bra 	$L__BB0_6;
	ld.u8 	%rs2, [%rd36+5121];
	setp.ne.s16 	%p38, %rs2, 46;
	@%p38 bra 	$L__BB0_6;
	ld.u8 	%rs3, [%rd36+5122];
	setp.ne.s16 	%p40, %rs3, 116;
	@%p40 bra 	$L__BB0_6;
	ld.u8 	%rs4, [%rd36+5123];
	setp.ne.s16 	%p42, %rs4, 120;
	@%p42 bra 	$L__BB0_6;
	ld.u8 	%rs5, [%rd36+5124];
	setp.ne.s16 	%p251, %rs5, 116;
$L__BB0_6:
	ld.u8 	%rs6, [%rd36+5125];
	setp.eq.s16 	%p43, %rs6, 0;
	not.pred 	%p44, %p251;
	and.pred  	%p45, %p44, %p43;
	mov.u32 	%r422, %r421;
	@%p45 bra 	$L__BB0_27;
	ld.u8 	%rs7, [%rd36+5151];
	setp.ne.s16 	%p47, %rs7, 116;
	mov.pred 	%p252, -1;
	@%p47 bra 	$L__BB0_12;
	ld.u8 	%rs8, [%rd36+5152];
	setp.ne.s16 	%p49, %rs8, 46;
	@%p49 bra 	$L__BB0_12;
	ld.u8 	%rs9, [%rd36+5153];
	setp.ne.s16 	%p51, %rs9, 116;
	@%p51 bra 	$L__BB0_12;
	ld.u8 	%rs10, [%rd36+5154];
	setp.ne.s16 	%p53, %rs10, 120;
	@%p53 bra 	$L__BB0_12;
	ld.u8 	%rs11, [%rd36+5155];
	setp.ne.s16 	%p252, %rs11, 116;
$L__BB0_12:
	ld.u8 	%rs12, [%rd36+5156];
	setp.eq.s16 	%p54, %rs12, 0;
	not.pred 	%p55, %p252;
	add.s32 	%r422, %r421, 1;
	and.pred  	%p56, %p55, %p54;
	@%p56 bra 	$L__BB0_27;
	ld.u8 	%rs13, [%rd36+5182];
	setp.ne.s16 	%p58, %rs13, 116;
	mov.pred 	%p253, -1;
	@%p58 bra 	$L__BB0_18;
	ld.u8 	%rs14, [%rd36+5183];
	setp.ne.s16 	%p60, %rs14, 46;
	@%p60 bra 	$L__BB0_18;
	ld.u8 	%rs15, [%rd36+5184];
	setp.ne.s16 	%p62, %rs15, 116;
	@%p62 bra 	$L__BB0_18;
	ld.u8 	%rs16, [%rd36+5185];
	setp.ne.s16 	%p64, %rs16, 120;
	@%p64 bra 	$L__BB0_18;
	ld.u8 	%rs17, [%rd36+5186];
	setp.ne.s16 	%p253, %rs17, 116;
$L__BB0_18:
	ld.u8 	%rs18, [%rd36+5187];
	setp.eq.s16 	%p65, %rs18, 0;
	not.pred 	%p66, %p253;
	add.s32 	%r422, %r421, 2;
	and.pred  	%p67, %p66, %p65;
	@%p67 bra 	$L__BB0_27;
	ld.u8 	%rs19, [%rd36+5213];
	setp.ne.s16 	%p69, %rs19, 116;
	mov.pred 	%p254, -1;
	@%p69 bra 	$L__BB0_24;
	ld.u8 	%rs20, [%rd36+5214];
	setp.ne.s16 	%p71, %rs20, 46;
	@%p71 bra 	$L__BB0_24;
	ld.u8 	%rs21, [%rd36+5215];
	setp.ne.s16 	%p73, %rs21, 116;
	@%p73 bra 	$L__BB0_24;
	ld.u8 	%rs22, [%rd36+5216];
	setp.ne.s16 	%p75, %rs22, 120;
	@%p75 bra 	$L__BB0_24;
	ld.u8 	%rs23, [%rd36+5217];
	setp.ne.s16 	%p254, %rs23, 116;
$L__BB0_24:
	ld.u8 	%rs24, [%rd36+5218];
	setp.eq.s16 	%p76, %rs24, 0;
	not.pred 	%p77, %p254;
	add.s32 	%r422, %r421, 3;
	and.pred  	%p78, %p77, %p76;
	@%p78 bra 	$L__BB0_27;
	add.s32 	%r421, %r421, 4;
	setp.ne.s32 	%p79, %r421, 1024;
	@%p79 bra 	$L__BB0_1;
	ld.global.u32 	%r422, [fileCt];
	add.s32 	%r93, %r422, 1;
	st.global.u32 	[fileCt], %r93;
	mul.lo.s32 	%r94, %r422, 31;
	add.s32 	%r95, %r94, 5120;
	cvt.u64.u32 	%rd83, %r95;
	add.s64 	%rd84, %rd915, %rd83;
	mov.b16 	%rs25, 116;
	st.u8 	[%rd84], %rs25;
	ld.global.u64 	%rd85, [volume];
	add.s32 	%r96, %r94, 5121;
	cvt.u64.u32 	%rd86, %r96;
	add.s64 	%rd87, %rd85, %rd86;
	mov.b16 	%rs26, 46;
	st.u8 	[%rd87], %rs26;
	ld.global.u64 	%rd88, [volume];
	add.s32 	%r97, %r94, 5122;
	cvt.u64.u32 	%rd89, %r97;
	add.s64 	%rd90, %rd88, %rd89;
	st.u8 	[%rd90], %rs25;
	ld.global.u64 	%rd91, [volume];
	add.s32 	%r98, %r94, 5123;
	cvt.u64.u32 	%rd92, %r98;
	add.s64 	%rd93, %rd91, %rd92;
	mov.b16 	%rs27, 120;
	st.u8 	[%rd93], %rs27;
	ld.global.u64 	%rd94, [volume];
	add.s32 	%r99, %r94, 5124;
	cvt.u64.u32 	%rd95, %r99;
	add.s64 	%rd96, %rd94, %rd95;
	st.u8 	[%rd96], %rs25;
	ld.global.u64 	%rd97, [volume];
	add.s32 	%r100, %r94, 5125;
	cvt.u64.u32 	%rd98, %r100;
	add.s64 	%rd99, %rd97, %rd98;
	mov.b16 	%rs28, 0;
	st.u8 	[%rd99], %rs28;
	ld.global.u64 	%rd100, [volume];
	add.s32 	%r101, %r94, 5141;
	cvt.u64.u32 	%rd101, %r101;
	add.s64 	%rd102, %rd100, %rd101;
	st.u8 	[%rd102], %rs28;
	ld.global.u64 	%rd103, [volume];
	add.s32 	%r102, %r94, 5142;
	cvt.u64.u32 	%rd104, %r102;
	add.s64 	%rd105, %rd103, %rd104;
	st.u8 	[%rd105], %rs28;
	ld.global.u8 	%r103, [currentTime+3];
	ld.global.u64 	%rd106, [volume];
	add.s32 	%r104, %r94, 5143;
	cvt.u64.u32 	%rd107, %r104;
	add.s64 	%rd108, %rd106, %rd107;
	st.u8 	[%rd108], %r103;
	ld.global.u16 	%r105, [currentTime+2];
	ld.global.u64 	%rd109, [volume];
	add.s32 	%r106, %r94, 5144;
	cvt.u64.u32 	%rd110, %r106;
	add.s64 	%rd111, %rd109, %rd110;
	st.u8 	[%rd111], %r105;
	ld.global.u32 	%r107, [currentTime];
	shr.u32 	%r108, %r107, 8;
	ld.global.u64 	%rd112, [volume];
	add.s32 	%r109, %r94, 5145;
	cvt.u64.u32 	%rd113, %r109;
	add.s64 	%rd114, %rd112, %rd113;
	st.u8 	[%rd114], %r108;
	ld.global.u32 	%r110, [currentTime];
	ld.global.u64 	%rd115, [volume];
	add.s32 	%r111, %r94, 5146;
	cvt.u64.u32 	%rd116, %r111;
	add.s64 	%rd117, %rd115, %rd116;
	st.u8 	[%rd117], %r110;
	ld.global.u8 	%r112, [currentTime+3];
	ld.global.u64 	%rd118, [volume];
	add.s32 	%r113, %r94, 5147;
	cvt.u64.u32 	%rd119, %r113;
	add.s64 	%rd120, %rd118, %rd119;
	st.u8 	[%rd120], %r112;
	ld.global.u16 	%r114, [currentTime+2];
	ld.global.u64 	%rd121, [volume];
	add.s32 	%r115, %r94, 5148;
	cvt.u64.u32 	%rd122, %r115;
	add.s64 	%rd123, %rd121, %rd122;
	st.u8 	[%rd123], %r114;
	ld.global.u32 	%r116, [currentTime];
	shr.u32 	%r117, %r116, 8;
	ld.global.u64 	%rd124, [volume];
	add.s32 	%r118, %r94, 5149;
	cvt.u64.u32 	%rd125, %r118;
	add.s64 	%rd126, %rd124, %rd125;
	st.u8 	[%rd126], %r117;
	ld.global.u32 	%r119, [currentTime];
	ld.global.u64 	%rd127, [volume];
	add.s32 	%r120, %r94, 5150;
	cvt.u64.u32 	%rd128, %r120;
	add.s64 	%rd129, %rd127, %rd128;
	st.u8 	[%rd129], %r119;
	ld.global.u32 	%r121, [currentTime];
	add.s32 	%r122, %r121, 1;
	st.global.u32 	[currentTime], %r122;
	ld.global.u64 	%rd915, [volume];
$L__BB0_27:
	ld.param.u64 	%rd910, [_Z8mykernelPhS__param_0];
	cvta.to.local.u64 	%rd131, %rd29;
	cvta.to.local.u64 	%rd133, %rd29;
	mul.lo.s32 	%r124, %r422, 31;
	cvt.s64.s32 	%rd134, %r124;
	add.s64 	%rd135, %rd915, %rd134;
	mov.b16 	%rs29, 0;
	st.u8 	[%rd135+5141], %rs29;
	ld.global.u64 	%rd136, [volume];
	add.s64 	%rd137, %rd136, %rd134;
	mov.b16 	%rs30, 64;
	st.u8 	[%rd137+5142], %rs30;
	ld.global.u8 	%r125, [currentTime+3];
	ld.global.u64 	%rd138, [volume];
	add.s64 	%rd139, %rd138, %rd134;
	st.u8 	[%rd139+5147], %r125;
	ld.global.u16 	%r126, [currentTime+2];
	ld.global.u64 	%rd140, [volume];
	add.s64 	%rd141, %rd140, %rd134;
	st.u8 	[%rd141+5148], %r126;
	ld.global.u32 	%r127, [currentTime];
	shr.u32 	%r128, %r127, 8;
	ld.global.u64 	%rd142, [volume];
	add.s64 	%rd143, %rd142, %rd134;
	st.u8 	[%rd143+5149], %r128;
	ld.global.u32 	%r129, [currentTime];
	ld.global.u64 	%rd144, [volume];
	add.s64 	%rd145, %rd144, %rd134;
	st.u8 	[%rd145+5150], %r129;
	ld.global.u32 	%r130, [currentTime];
	add.s32 	%r131, %r130, 1;
	st.global.u32 	[currentTime], %r131;
	shl.b32 	%r132, %r422, 10;
	cvta.to.global.u64 	%rd146, %rd910;
	ld.global.u8 	%rs31, [%rd146];
	ld.global.u64 	%rd147, [volume];
	cvt.s64.s32 	%rd148, %r132;
	add.s64 	%rd149, %rd147, %rd148;
	st.u8 	[%rd149+36864], %rs31;
	ld.global.u8 	%rs32, [%rd146+1];
	ld.global.u64 	%rd150, [volume];
	add.s64 	%rd151, %rd150, %rd148;
	st.u8 	[%rd151+36865], %rs32;
	ld.global.u8 	%rs33, [%rd146+2];
	ld.global.u64 	%rd152, [volume];
	add.s64 	%rd153, %rd152, %rd148;
	st.u8 	[%rd153+36866], %rs33;
	ld.global.u8 	%rs34, [%rd146+3];
	ld.global.u64 	%rd154, [volume];
	add.s64 	%rd155, %rd154, %rd148;
	st.u8 	[%rd155+36867], %rs34;
	ld.global.u8 	%rs35, [%rd146+4];
	ld.global.u64 	%rd156, [volume];
	add.s64 	%rd157, %rd156, %rd148;
	st.u8 	[%rd157+36868], %rs35;
	ld.global.u8 	%rs36, [%rd146+5];
	ld.global.u64 	%rd158, [volume];
	add.s64 	%rd159, %rd158, %rd148;
	st.u8 	[%rd159+36869], %rs36;
	ld.global.u8 	%rs37, [%rd146+6];
	ld.global.u64 	%rd160, [volume];
	add.s64 	%rd161, %rd160, %rd148;
	st.u8 	[%rd161+36870], %rs37;
	ld.global.u8 	%rs38, [%rd146+7];
	ld.global.u64 	%rd162, [volume];
	add.s64 	%rd163, %rd162, %rd148;
	st.u8 	[%rd163+36871], %rs38;
	ld.global.u8 	%rs39, [%rd146+8];
	ld.global.u64 	%rd164, [volume];
	add.s64 	%rd165, %rd164, %rd148;
	st.u8 	[%rd165+36872], %rs39;
	ld.global.u8 	%rs40, [%rd146+9];
	ld.global.u64 	%rd166, [volume];
	add.s64 	%rd167, %rd166, %rd148;
	st.u8 	[%rd167+36873], %rs40;
	ld.global.u8 	%rs41, [%rd146+10];
	ld.global.u64 	%rd168, [volume];
	add.s64 	%rd169, %rd168, %rd148;
	st.u8 	[%rd169+36874], %rs41;
	ld.global.u8 	%rs42, [%rd146+11];
	ld.global.u64 	%rd170, [volume];
	add.s64 	%rd171, %rd170, %rd148;
	st.u8 	[%rd171+36875], %rs42;
	ld.global.u8 	%rs43, [%rd146+12];
	ld.global.u64 	%rd172, [volume];
	add.s64 	%rd173, %rd172, %rd148;
	st.u8 	[%rd173+36876], %rs43;
	ld.global.u8 	%rs44, [%rd146+13];
	ld.global.u64 	%rd174, [volume];
	add.s64 	%rd175, %rd174, %rd148;
	st.u8 	[%rd175+36877], %rs44;
	ld.global.u8 	%rs45, [%rd146+14];
	ld.global.u64 	%rd176, [volume];
	add.s64 	%rd177, %rd176, %rd148;
	st.u8 	[%rd177+36878], %rs45;
	ld.global.u8 	%rs46, [%rd146+15];
	ld.global.u64 	%rd178, [volume];
	add.s64 	%rd179, %rd178, %rd148;
	st.u8 	[%rd179+36879], %rs46;
	ld.global.u8 	%rs47, [%rd146+16];
	ld.global.u64 	%rd180, [volume];
	add.s64 	%rd181, %rd180, %rd148;
	st.u8 	[%rd181+36880], %rs47;
	ld.global.u8 	%rs48, [%rd146+17];
	ld.global.u64 	%rd182, [volume];
	add.s64 	%rd183, %rd182, %rd148;
	st.u8 	[%rd183+36881], %rs48;
	ld.global.u8 	%rs49, [%rd146+18];
	ld.global.u64 	%rd184, [volume];
	add.s64 	%rd185, %rd184, %rd148;
	st.u8 	[%rd185+36882], %rs49;
	ld.global.u8 	%rs50, [%rd146+19];
	ld.global.u64 	%rd186, [volume];
	add.s64 	%rd187, %rd186, %rd148;
	st.u8 	[%rd187+36883], %rs50;
	ld.global.u8 	%rs51, [%rd146+20];
	ld.global.u64 	%rd188, [volume];
	add.s64 	%rd189, %rd188, %rd148;
	st.u8 	[%rd189+36884], %rs51;
	ld.global.u8 	%rs52, [%rd146+21];
	ld.global.u64 	%rd190, [volume];
	add.s64 	%rd191, %rd190, %rd148;
	st.u8 	[%rd191+36885], %rs52;
	ld.global.u8 	%rs53, [%rd146+22];
	ld.global.u64 	%rd192, [volume];
	add.s64 	%rd193, %rd192, %rd148;
	st.u8 	[%rd193+36886], %rs53;
	ld.global.u8 	%rs54, [%rd146+23];
	ld.global.u64 	%rd194, [volume];
	add.s64 	%rd195, %rd194, %rd148;
	st.u8 	[%rd195+36887], %rs54;
	ld.global.u8 	%rs55, [%rd146+24];
	ld.global.u64 	%rd196, [volume];
	add.s64 	%rd197, %rd196, %rd148;
	st.u8 	[%rd197+36888], %rs55;
	ld.global.u8 	%rs56, [%rd146+25];
	ld.global.u64 	%rd198, [volume];
	add.s64 	%rd199, %rd198, %rd148;
	st.u8 	[%rd199+36889], %rs56;
	ld.global.u8 	%rs57, [%rd146+26];
	ld.global.u64 	%rd200, [volume];
	add.s64 	%rd201, %rd200, %rd148;
	st.u8 	[%rd201+36890], %rs57;
	ld.global.u8 	%rs58, [%rd146+27];
	ld.global.u64 	%rd202, [volume];
	add.s64 	%rd203, %rd202, %rd148;
	st.u8 	[%rd203+36891], %rs58;
	ld.global.u8 	%rs59, [%rd146+28];
	ld.global.u64 	%rd204, [volume];
	add.s64 	%rd205, %rd204, %rd148;
	st.u8 	[%rd205+36892], %rs59;
	ld.global.u8 	%rs60, [%rd146+29];
	ld.global.u64 	%rd206, [volume];
	add.s64 	%rd207, %rd206, %rd148;
	st.u8 	[%rd207+36893], %rs60;
	ld.global.u8 	%rs61, [%rd146+30];
	ld.global.u64 	%rd208, [volume];
	add.s64 	%rd209, %rd208, %rd148;
	st.u8 	[%rd209+36894], %rs61;
	ld.global.u8 	%rs62, [%rd146+31];
	ld.global.u64 	%rd210, [volume];
	add.s64 	%rd211, %rd210, %rd148;
	st.u8 	[%rd211+36895], %rs62;
	ld.global.u8 	%rs63, [%rd146+32];
	ld.global.u64 	%rd212, [volume];
	add.s64 	%rd213, %rd212, %rd148;
	st.u8 	[%rd213+36896], %rs63;
	ld.global.u8 	%rs64, [%rd146+33];
	ld.global.u64 	%rd214, [volume];
	add.s64 	%rd215, %rd214, %rd148;
	st.u8 	[%rd215+36897], %rs64;
	ld.global.u8 	%rs65, [%rd146+34];
	ld.global.u64 	%rd216, [volume];
	add.s64 	%rd217, %rd216, %rd148;
	st.u8 	[%rd217+36898], %rs65;
	ld.global.u8 	%rs66, [%rd146+35];
	ld.global.u64 	%rd218, [volume];
	add.s64 	%rd219, %rd218, %rd148;
	st.u8 	[%rd219+36899], %rs66;
	ld.global.u8 	%rs67, [%rd146+36];
	ld.global.u64 	%rd220, [volume];
	add.s64 	%rd221, %rd220, %rd148;
	st.u8 	[%rd221+36900], %rs67;
	ld.global.u8 	%rs68, [%rd146+37];
	ld.global.u64 	%rd222, [volume];
	add.s64 	%rd223, %rd222, %rd148;
	st.u8 	[%rd223+36901], %rs68;
	ld.global.u8 	%rs69, [%rd146+38];
	ld.global.u64 	%rd224, [volume];
	add.s64 	%rd225, %rd224, %rd148;
	st.u8 	[%rd225+36902], %rs69;
	ld.global.u8 	%rs70, [%rd146+39];
	ld.global.u64 	%rd226, [volume];
	add.s64 	%rd227, %rd226, %rd148;
	st.u8 	[%rd227+36903], %rs70;
	ld.global.u8 	%rs71, [%rd146+40];
	ld.global.u64 	%rd228, [volume];
	add.s64 	%rd229, %rd228, %rd148;
	st.u8 	[%rd229+36904], %rs71;
	ld.global.u8 	%rs72, [%rd146+41];
	ld.global.u64 	%rd230, [volume];
	add.s64 	%rd231, %rd230, %rd148;
	st.u8 	[%rd231+36905], %rs72;
	ld.global.u8 	%rs73, [%rd146+42];
	ld.global.u64 	%rd232, [volume];
	add.s64 	%rd233, %rd232, %rd148;
	st.u8 	[%rd233+36906], %rs73;
	ld.global.u8 	%rs74, [%rd146+43];
	ld.global.u64 	%rd234, [volume];
	add.s64 	%rd235, %rd234, %rd148;
	st.u8 	[%rd235+36907], %rs74;
	ld.global.u8 	%rs75, [%rd146+44];
	ld.global.u64 	%rd236, [volume];
	add.s64 	%rd237, %rd236, %rd148;
	st.u8 	[%rd237+36908], %rs75;
	ld.global.u8 	%rs76, [%rd146+45];
	ld.global.u64 	%rd238, [volume];
	add.s64 	%rd239, %rd238, %rd148;
	st.u8 	[%rd239+36909], %rs76;
	ld.global.u8 	%rs77, [%rd146+46];
	ld.global.u64 	%rd240, [volume];
	add.s64 	%rd241, %rd240, %rd148;
	st.u8 	[%rd241+36910], %rs77;
	ld.global.u8 	%rs78, [%rd146+47];
	ld.global.u64 	%rd242, [volume];
	add.s64 	%rd243, %rd242, %rd148;
	st.u8 	[%rd243+36911], %rs78;
	ld.global.u8 	%rs79, [%rd146+48];
	ld.global.u64 	%rd244, [volume];
	add.s64 	%rd245, %rd244, %rd148;
	st.u8 	[%rd245+36912], %rs79;
	ld.global.u8 	%rs80, [%rd146+49];
	ld.global.u64 	%rd246, [volume];
	add.s64 	%rd247, %rd246, %rd148;
	st.u8 	[%rd247+36913], %rs80;
	ld.global.u8 	%rs81, [%rd146+50];
	ld.global.u64 	%rd248, [volume];
	add.s64 	%rd249, %rd248, %rd148;
	st.u8 	[%rd249+36914], %rs81;
	ld.global.u8 	%rs82, [%rd146+51];
	ld.global.u64 	%rd250, [volume];
	add.s64 	%rd251, %rd250, %rd148;
	st.u8 	[%rd251+36915], %rs82;
	ld.global.u8 	%rs83, [%rd146+52];
	ld.global.u64 	%rd252, [volume];
	add.s64 	%rd253, %rd252, %rd148;
	st.u8 	[%rd253+36916], %rs83;
	ld.global.u8 	%rs84, [%rd146+53];
	ld.global.u64 	%rd254, [volume];
	add.s64 	%rd255, %rd254, %rd148;
	st.u8 	[%rd255+36917], %rs84;
	ld.global.u8 	%rs85, [%rd146+54];
	ld.global.u64 	%rd256, [volume];
	add.s64 	%rd257, %rd256, %rd148;
	st.u8 	[%rd257+36918], %rs85;
	ld.global.u8 	%rs86, [%rd146+55];
	ld.global.u64 	%rd258, [volume];
	add.s64 	%rd259, %rd258, %rd148;
	st.u8 	[%rd259+36919], %rs86;
	ld.global.u8 	%rs87, [%rd146+56];
	ld.global.u64 	%rd260, [volume];
	add.s64 	%rd261, %rd260, %rd148;
	st.u8 	[%rd261+36920], %rs87;
	ld.global.u8 	%rs88, [%rd146+57];
	ld.global.u64 	%rd262, [volume];
	add.s64 	%rd263, %rd262, %rd148;
	st.u8 	[%rd263+36921], %rs88;
	ld.global.u8 	%rs89, [%rd146+58];
	ld.global.u64 	%rd264, [volume];
	add.s64 	%rd265, %rd264, %rd148;
	st.u8 	[%rd265+36922], %rs89;
	ld.global.u8 	%rs90, [%rd146+59];
	ld.global.u64 	%rd266, [volume];
	add.s64 	%rd267, %rd266, %rd148;
	st.u8 	[%rd267+36923], %rs90;
	ld.global.u8 	%rs91, [%rd146+60];
	ld.global.u64 	%rd268, [volume];
	add.s64 	%rd269, %rd268, %rd148;
	st.u8 	[%rd269+36924], %rs91;
	ld.global.u8 	%rs92, [%rd146+61];
	ld.global.u64 	%rd270, [volume];
	add.s64 	%rd271, %rd270, %rd148;
	st.u8 	[%rd271+36925], %rs92;
	ld.global.u8 	%rs93, [%rd146+62];
	ld.global.u64 	%rd272, [volume];
	add.s64 	%rd273, %rd272, %rd148;
	st.u8 	[%rd273+36926], %rs93;
	ld.global.u8 	%rs94, [%rd146+63];
	ld.global.u64 	%rd274, [volume];
	add.s64 	%rd275, %rd274, %rd148;
	st.u8 	[%rd275+36927], %rs94;
	st.local.u64 	[%rd133], %rd910;
	mov.b32 	%r133, 64;
	st.local.v2.u32 	[%rd133+8], {%r133, %r422};
	mov.u64 	%rd276, $str$2;
	cvta.global.u64 	%rd277, %rd276;
	{ // callseq 1, 0
	.param .b64 param0;
	st.param.b64 	[param0], %rd277;
	.param .b64 param1;
	st.param.b64 	[param1], %rd29;
	.param .b32 retval0;
	call.uni (retval0), 
	vprintf, 
	(
	param0, 
	param1
	);
	ld.param.b32 	%r134, [retval0];
	} // callseq 1
	mov.u64 	%rd278, $str$7;
	cvta.global.u64 	%rd279, %rd278;
	st.local.u64 	[%rd131], %rd279;
	mov.b32 	%r136, 1;
	st.local.u32 	[%rd131+8], %r136;
	cvta.global.u64 	%rd281, %rd33;
	{ // callseq 2, 0
	.param .b64 param0;
	st.param.b64 	[param0], %rd281;
	.param .b64 param1;
	st.param.b64 	[param1], %rd29;
	.param .b32 retval0;
	call.uni (retval0), 
	vprintf, 
	(
	param0, 
	param1
	);
	ld.param.b32 	%r137, [retval0];
	} // callseq 2
	mov.b32 	%r423, 0;
	ld.global.u64 	%rd916, [volume];
$L__BB0_28:
	mul.lo.s32 	%r139, %r423, 31;
	cvt.u64.u32 	%rd282, %r139;
	add.s64 	%rd5, %rd916, %rd282;
	ld.u8 	%rs95, [%rd5+5120];
	setp.ne.s16 	%p81, %rs95, 98;
	mov.pred 	%p255, -1;
	@%p81 bra 	$L__BB0_33;
	ld.u8 	%rs96, [%rd5+5121];
	setp.ne.s16 	%p83, %rs96, 46;
	@%p83 bra 	$L__BB0_33;
	ld.u8 	%rs97, [%rd5+5122];
	setp.ne.s16 	%p85, %rs97, 116;
	@%p85 bra 	$L__BB0_33;
	ld.u8 	%rs98, [%rd5+5123];
	setp.ne.s16 	%p87, %rs98, 120;
	@%p87 bra 	$L__BB0_33;
	ld.u8 	%rs99, [%rd5+5124];
	setp.ne.s16 	%p255, %rs99, 116;
$L__BB0_33:
	ld.u8 	%rs100, [%rd5+5125];
	setp.eq.s16 	%p88, %rs100, 0;
	not.pred 	%p89, %p255;
	and.pred  	%p90, %p89, %p88;
	mov.u32 	%r424, %r423;
	@%p90 bra 	$L__BB0_54;
	ld.u8 	%rs101, [%rd5+5151];
	setp.ne.s16 	%p92, %rs101, 98;
	mov.pred 	%p256, -1;
	@%p92 bra 	$L__BB0_39;
	ld.u8 	%rs102, [%rd5+5152];
	setp.ne.s16 	%p94, %rs102, 46;
	@%p94 bra 	$L__BB0_39;
	ld.u8 	%rs103, [%rd5+5153];
	setp.ne.s16 	%p96, %rs103, 116;
	@%p96 bra 	$L__BB0_39;
	ld.u8 	%rs104, [%rd5+5154];
	setp.ne.s16 	%p98, %rs104, 120;
	@%p98 bra 	$L__BB0_39;
	ld.u8 	%rs105, [%rd5+5155];
	setp.ne.s16 	%p256, %rs105, 116;
$L__BB0_39:
	ld.u8 	%rs106, [%rd5+5156];
	setp.eq.s16 	%p99, %rs106, 0;
	not.pred 	%p100, %p256;
	add.s32 	%r424, %r423, 1;
	and.pred  	%p101, %p100, %p99;
	@%p101 bra 	$L__BB0_54;
	ld.u8 	%rs107, [%rd5+5182];
	setp.ne.s16 	%p103, %rs107, 98;
	mov.pred 	%p257, -1;
	@%p103 bra 	$L__BB0_45;
	ld.u8 	%rs108, [%rd5+5183];
	setp.ne.s16 	%p105, %rs108, 46;
	@%p105 bra 	$L__BB0_45;
	ld.u8 	%rs109, [%rd5+5184];
	setp.ne.s16 	%p107, %rs109, 116;
	@%p107 bra 	$L__BB0_45;
	ld.u8 	%rs110, [%rd5+5185];
	setp.ne.s16 	%p109, %rs110, 120;
	@%p109 bra 	$L__BB0_45;
	ld.u8 	%rs111, [%rd5+5186];
	setp.ne.s16 	%p257, %rs111, 116;
$L__BB0_45:
	ld.u8 	%rs112, [%rd5+5187];
	setp.eq.s16 	%p110, %rs112, 0;
	not.pred 	%p111, %p257;
	add.s32 	%r424, %r423, 2;
	and.pred  	%p112, %p111, %p110;
	@%p112 bra 	$L__BB0_54;
	ld.u8 	%rs113, [%rd5+5213];
	setp.ne.s16 	%p114, %rs113, 98;
	mov.pred 	%p258, -1;
	@%p114 bra 	$L__BB0_51;
	ld.u8 	%rs114, [%rd5+5214];
	setp.ne.s16 	%p116, %rs114, 46;
	@%p116 bra 	$L__BB0_51;
	ld.u8 	%rs115, [%rd5+5215];
	setp.ne.s16 	%p118, %rs115, 116;
	@%p118 bra 	$L__BB0_51;
	ld.u8 	%rs116, [%rd5+5216];
	setp.ne.s16 	%p120, %rs116, 120;
	@%p120 bra 	$L__BB0_51;
	ld.u8 	%rs117, [%rd5+5217];
	setp.ne.s16 	%p258, %rs117, 116;
$L__BB0_51:
	ld.u8 	%rs118, [%rd5+5218];
	setp.eq.s16 	%p121, %rs118, 0;
	not.pred 	%p122, %p258;
	add.s32 	%r424, %r423, 3;
	and.pred  	%p123, %p122, %p121;
	@%p123 bra 	$L__BB0_54;
	add.s32 	%r423, %r423, 4;
	setp.ne.s32 	%p124, %r423, 1024;
	@%p124 bra 	$L__BB0_28;
	ld.global.u32 	%r424, [fileCt];
	add.s32 	%r140, %r424, 1;
	st.global.u32 	[fileCt], %r140;
	mul.lo.s32 	%r141, %r424, 31;
	add.s32 	%r142, %r141, 5120;
	cvt.u64.u32 	%rd283, %r142;
	add.s64 	%rd284, %rd916, %rd283;
	mov.b16 	%rs119, 98;
	st.u8 	[%rd284], %rs119;
	ld.global.u64 	%rd285, [volume];
	add.s32 	%r143, %r141, 5121;
	cvt.u64.u32 	%rd286, %r143;
	add.s64 	%rd287, %rd285, %rd286;
	mov.b16 	%rs120, 46;
	st.u8 	[%rd287], %rs120;
	ld.global.u64 	%rd288, [volume];
	add.s32 	%r144, %r141, 5122;
	cvt.u64.u32 	%rd289, %r144;
	add.s64 	%rd290, %rd288, %rd289;
	mov.b16 	%rs121, 116;
	st.u8 	[%rd290], %rs121;
	ld.global.u64 	%rd291, [volume];
	add.s32 	%r145, %r141, 5123;
	cvt.u64.u32 	%rd292, %r145;
	add.s64 	%rd293, %rd291, %rd292;
	mov.b16 	%rs122, 120;
	st.u8 	[%rd293], %rs122;
	ld.global.u64 	%rd294, [volume];
	add.s32 	%r146, %r141, 5124;
	cvt.u64.u32 	%rd295, %r146;
	add.s64 	%rd296, %rd294, %rd295;
	st.u8 	[%rd296], %rs121;
	ld.global.u64 	%rd297, [volume];
	add.s32 	%r147, %r141, 5125;
	cvt.u64.u32 	%rd298, %r147;
	add.s64 	%rd299, %rd297, %rd298;
	mov.b16 	%rs123, 0;
	st.u8 	[%rd299], %rs123;
	ld.global.u64 	%rd300, [volume];
	add.s32 	%r148, %r141, 5141;
	cvt.u64.u32 	%rd301, %r148;
	add.s64 	%rd302, %rd300, %rd301;
	st.u8 	[%rd302], %rs123;
	ld.global.u64 	%rd303, [volume];
	add.s32 	%r149, %r141, 5142;
	cvt.u64.u32 	%rd304, %r149;
	add.s64 	%rd305, %rd303, %rd304;
	st.u8 	[%rd305], %rs123;
	ld.global.u8 	%r150, [currentTime+3];
	ld.global.u64 	%rd306, [volume];
	add.s32 	%r151, %r141, 5143;
	cvt.u64.u32 	%rd307, %r151;
	add.s64 	%rd308, %rd306, %rd307;
	st.u8 	[%rd308], %r150;
	ld.global.u16 	%r152, [currentTime+2];
	ld.global.u64 	%rd309, [volume];
	add.s32 	%r153, %r141, 5144;
	cvt.u64.u32 	%rd310, %r153;
	add.s64 	%rd311, %rd309, %rd310;
	st.u8 	[%rd311], %r152;
	ld.global.u32 	%r154, [currentTime];
	shr.u32 	%r155, %r154, 8;
	ld.global.u64 	%rd312, [volume];
	add.s32 	%r156, %r141, 5145;
	cvt.u64.u32 	%rd313, %r156;
	add.s64 	%rd314, %rd312, %rd313;
	st.u8 	[%rd314], %r155;
	ld.global.u32 	%r157, [currentTime];
	ld.global.u64 	%rd315, [volume];
	add.s32 	%r158, %r141, 5146;
	cvt.u64.u32 	%rd316, %r158;
	add.s64 	%rd317, %rd315, %rd316;
	st.u8 	[%rd317], %r157;
	ld.global.u8 	%r159, [currentTime+3];
	ld.global.u64 	%rd318, [volume];
	add.s32 	%r160, %r141, 5147;
	cvt.u64.u32 	%rd319, %r160;
	add.s64 	%rd320, %rd318, %rd319;
	st.u8 	[%rd320], %r159;
	ld.global.u16 	%r161, [currentTime+2];
	ld.global.u64 	%rd321, [volume];
	add.s32 	%r162, %r141, 5148;
	cvt.u64.u32 	%rd322, %r162;
	add.s64 	%rd323, %rd321, %rd322;
	st.u8 	[%rd323], %r161;
	ld.global.u32 	%r163, [currentTime];
	shr.u32 	%r164, %r163, 8;
	ld.global.u64 	%rd324, [volume];
	add.s32 	%r165, %r141, 5149;
	cvt.u64.u32 	%rd325, %r165;
	add.s64 	%rd326, %rd324, %rd325;
	st.u8 	[%rd326], %r164;
	ld.global.u32 	%r166, [currentTime];
	ld.global.u64 	%rd327, [volume];
	add.s32 	%r167, %r141, 5150;
	cvt.u64.u32 	%rd328, %r167;
	add.s64 	%rd329, %rd327, %rd328;
	st.u8 	[%rd329], %r166;
	ld.global.u32 	%r168, [currentTime];
	add.s32 	%r169, %r168, 1;
	st.global.u32 	[currentTime], %r169;
	ld.global.u64 	%rd916, [volume];
$L__BB0_54:
	ld.param.u64 	%rd911, [_Z8mykernelPhS__param_0];
	cvta.to.local.u64 	%rd331, %rd29;
	cvta.to.local.u64 	%rd333, %rd29;
	add.s64 	%rd334, %rd911, 32;
	mul.lo.s32 	%r171, %r424, 31;
	cvt.s64.s32 	%rd335, %r171;
	add.s64 	%rd336, %rd916, %rd335;
	mov.b16 	%rs124, 0;
	st.u8 	[%rd336+5141], %rs124;
	ld.global.u64 	%rd337, [volume];
	add.s64 	%rd338, %rd337, %rd335;
	mov.b16 	%rs125, 32;
	st.u8 	[%rd338+5142], %rs125;
	ld.global.u8 	%r172, [currentTime+3];
	ld.global.u64 	%rd339, [volume];
	add.s64 	%rd340, %rd339, %rd335;
	st.u8 	[%rd340+5147], %r172;
	ld.global.u16 	%r173, [currentTime+2];
	ld.global.u64 	%rd341, [volume];
	add.s64 	%rd342, %rd341, %rd335;
	st.u8 	[%rd342+5148], %r173;
	ld.global.u32 	%r174, [currentTime];
	shr.u32 	%r175, %r174, 8;
	ld.global.u64 	%rd343, [volume];
	add.s64 	%rd344, %rd343, %rd335;
	st.u8 	[%rd344+5149], %r175;
	ld.global.u32 	%r176, [currentTime];
	ld.global.u64 	%rd345, [volume];
	add.s64 	%rd346, %rd345, %rd335;
	st.u8 	[%rd346+5150], %r176;
	ld.global.u32 	%r177, [currentTime];
	add.s32 	%r178, %r177, 1;
	st.global.u32 	[currentTime], %r178;
	shl.b32 	%r179, %r424, 10;
	cvta.to.global.u64 	%rd347, %rd911;
	ld.global.u8 	%rs126, [%rd347+32];
	ld.global.u64 	%rd348, [volume];
	cvt.s64.s32 	%rd349, %r179;
	add.s64 	%rd350, %rd348, %rd349;
	st.u8 	[%rd350+36864], %rs126;
	ld.global.u8 	%rs127, [%rd347+33];
	ld.global.u64 	%rd351, [volume];
	add.s64 	%rd352, %rd351, %rd349;
	st.u8 	[%rd352+36865], %rs127;
	ld.global.u8 	%rs128, [%rd347+34];
	ld.global.u64 	%rd353, [volume];
	add.s64 	%rd354, %rd353, %rd349;
	st.u8 	[%rd354+36866], %rs128;
	ld.global.u8 	%rs129, [%rd347+35];
	ld.global.u64 	%rd355, [volume];
	add.s64 	%rd356, %rd355, %rd349;
	st.u8 	[%rd356+36867], %rs129;
	ld.global.u8 	%rs130, [%rd347+36];
	ld.global.u64 	%rd357, [volume];
	add.s64 	%rd358, %rd357, %rd349;
	st.u8 	[%rd358+36868], %rs130;
	ld.global.u8 	%rs131, [%rd347+37];
	ld.global.u64 	%rd359, [volume];
	add.s64 	%rd360, %rd359, %rd349;
	st.u8 	[%rd360+36869], %rs131;
	ld.global.u8 	%rs132, [%rd347+38];
	ld.global.u64 	%rd361, [volume];
	add.s64 	%rd362, %rd361, %rd349;
	st.u8 	[%rd362+36870], %rs132;
	ld.global.u8 	%rs133, [%rd347+39];
	ld.global.u64 	%rd363, [volume];
	add.s64 	%rd364, %rd363, %rd349;
	st.u8 	[%rd364+36871], %rs133;
	ld.global.u8 	%rs134, [%rd347+40];
	ld.global.u64 	%rd365, [volume];
	add.s64 	%rd366, %rd365, %rd349;
	st.u8 	[%rd366+36872], %rs134;
	ld.global.u8 	%rs135, [%rd347+41];
	ld.global.u64 	%rd367, [volume];
	add.s64 	%rd368, %rd367, %rd349;
	st.u8 	[%rd368+36873], %rs135;
	ld.global.u8 	%rs136, [%rd347+42];
	ld.global.u64 	%rd369, [volume];
	add.s64 	%rd370, %rd369, %rd349;
	st.u8 	[%rd370+36874], %rs136;
	ld.global.u8 	%rs137, [%rd347+43];
	ld.global.u64 	%rd371, [volume];
	add.s64 	%rd372, %rd371, %rd349;
	st.u8 	[%rd372+36875], %rs137;
	ld.global.u8 	%rs138, [%rd347+44];
	ld.global.u64 	%rd373, [volume];
	add.s64 	%rd374, %rd373, %rd349;
	st.u8 	[%rd374+36876], %rs138;
	ld.global.u8 	%rs139, [%rd347+45];
	ld.global.u64 	%rd375, [volume];
	add.s64 	%rd376, %rd375, %rd349;
	st.u8 	[%rd376+36877], %rs139;
	ld.global.u8 	%rs140, [%rd347+46];
	ld.global.u64 	%rd377, [volume];
	add.s64 	%rd378, %rd377, %rd349;
	st.u8 	[%rd378+36878], %rs140;
	ld.global.u8 	%rs141, [%rd347+47];
	ld.global.u64 	%rd379, [volume];
	add.s64 	%rd380, %rd379, %rd349;
	st.u8 	[%rd380+36879], %rs141;
	ld.global.u8 	%rs142, [%rd347+48];
	ld.global.u64 	%rd381, [volume];
	add.s64 	%rd382, %rd381, %rd349;
	st.u8 	[%rd382+36880], %rs142;
	ld.global.u8 	%rs143, [%rd347+49];
	ld.global.u64 	%rd383, [volume];
	add.s64 	%rd384, %rd383, %rd349;
	st.u8 	[%rd384+36881], %rs143;
	ld.global.u8 	%rs144, [%rd347+50];
	ld.global.u64 	%rd385, [volume];
	add.s64 	%rd386, %rd385, %rd349;
	st.u8 	[%rd386+36882], %rs144;
	ld.global.u8 	%rs145, [%rd347+51];
	ld.global.u64 	%rd387, [volume];
	add.s64 	%rd388, %rd387, %rd349;
	st.u8 	[%rd388+36883], %rs145;
	ld.global.u8 	%rs146, [%rd347+52];
	ld.global.u64 	%rd389, [volume];
	add.s64 	%rd390, %rd389, %rd349;
	st.u8 	[%rd390+36884], %rs146;
	ld.global.u8 	%rs147, [%rd347+53];
	ld.global.u64 	%rd391, [volume];
	add.s64 	%rd392, %rd391, %rd349;
	st.u8 	[%rd392+36885], %rs147;
	ld.global.u8 	%rs148, [%rd347+54];
	ld.global.u64 	%rd393, [volume];
	add.s64 	%rd394, %rd393, %rd349;
	st.u8 	[%rd394+36886], %rs148;
	ld.global.u8 	%rs149, [%rd347+55];
	ld.global.u64 	%rd395, [volume];
	add.s64 	%rd396, %rd395, %rd349;
	st.u8 	[%rd396+36887], %rs149;
	ld.global.u8 	%rs150, [%rd347+56];
	ld.global.u64 	%rd397, [volume];
	add.s64 	%rd398, %rd397, %rd349;
	st.u8 	[%rd398+36888], %rs150;
	ld.global.u8 	%rs151, [%rd347+57];
	ld.global.u64 	%rd399, [volume];
	add.s64 	%rd400, %rd399, %rd349;
	st.u8 	[%rd400+36889], %rs151;
	ld.global.u8 	%rs152, [%rd347+58];
	ld.global.u64 	%rd401, [volume];
	add.s64 	%rd402, %rd401, %rd349;
	st.u8 	[%rd402+36890], %rs152;
	ld.global.u8 	%rs153, [%rd347+59];
	ld.global.u64 	%rd403, [volume];
	add.s64 	%rd404, %rd403, %rd349;
	st.u8 	[%rd404+36891], %rs153;
	ld.global.u8 	%rs154, [%rd347+60];
	ld.global.u64 	%rd405, [volume];
	add.s64 	%rd406, %rd405, %rd349;
	st.u8 	[%rd406+36892], %rs154;
	ld.global.u8 	%rs155, [%rd347+61];
	ld.global.u64 	%rd407, [volume];
	add.s64 	%rd408, %rd407, %rd349;
	st.u8 	[%rd408+36893], %rs155;
	ld.global.u8 	%rs156, [%rd347+62];
	ld.global.u64 	%rd409, [volume];
	add.s64 	%rd410, %rd409, %rd349;
	st.u8 	[%rd410+36894], %rs156;
	ld.global.u8 	%rs157, [%rd347+63];
	ld.global.u64 	%rd411, [volume];
	add.s64 	%rd412, %rd411, %rd349;
	st.u8 	[%rd412+36895], %rs157;
	st.local.u64 	[%rd333], %rd334;
	mov.b32 	%r180, 32;
	st.local.v2.u32 	[%rd333+8], {%r180, %r424};
	cvta.global.u64 	%rd414, %rd276;
	{ // callseq 3, 0
	.param .b64 param0;
	st.param.b64 	[param0], %rd414;
	.param .b64 param1;
	st.param.b64 	[param1], %rd29;
	.param .b32 retval0;
	call.uni (retval0), 
	vprintf, 
	(
	param0, 
	param1
	);
	ld.param.b32 	%r181, [retval0];
	} // callseq 3
	cvta.global.u64 	%rd416, %rd31;
	st.local.u64 	[%rd331], %rd416;
	mov.b32 	%r183, 1;
	st.local.u32 	[%rd331+8], %r183;
	cvta.global.u64 	%rd418, %rd33;
	{ // callseq 4, 0
	.param .b64 param0;
	st.param.b64 	[param0], %rd418;
	.param .b64 param1;
	st.param.b64 	[param1], %rd29;
	.param .b32 retval0;
	call.uni (retval0), 
	vprintf, 
	(
	param0, 
	param1
	);
	ld.param.b32 	%r184, [retval0];
	} // callseq 4
	mov.b32 	%r425, 0;
	ld.global.u64 	%rd917, [volume];
$L__BB0_55:
	mul.lo.s32 	%r186, %r425, 31;
	cvt.u64.u32 	%rd419, %r186;
	add.s64 	%rd9, %rd917, %rd419;
	ld.u8 	%rs158, [%rd9+5120];
	setp.ne.s16 	%p126, %rs158, 116;
	mov.pred 	%p259, -1;
	@%p126 bra 	$L__BB0_60;
	ld.u8 	%rs159, [%rd9+5121];
	setp.ne.s16 	%p128, %rs159, 46;
	@%p128 bra 	$L__BB0_60;
	ld.u8 	%rs160, [%rd9+5122];
	setp.ne.s16 	%p130, %rs160, 116;
	@%p130 bra 	$L__BB0_60;
	ld.u8 	%rs161, [%rd9+5123];
	setp.ne.s16 	%p132, %rs161, 120;
	@%p132 bra 	$L__BB0_60;
	ld.u8 	%rs162, [%rd9+5124];
	setp.ne.s16 	%p259, %rs162, 116;
$L__BB0_60:
	ld.u8 	%rs163, [%rd9+5125];
	setp.eq.s16 	%p133, %rs163, 0;
	not.pred 	%p134, %p259;
	and.pred  	%p135, %p134, %p133;
	mov.u32 	%r426, %r425;
	@%p135 bra 	$L__BB0_81;
	ld.u8 	%rs164, [%rd9+5151];
	setp.ne.s16 	%p137, %rs164, 116;
	mov.pred 	%p260, -1;
	@%p137 bra 	$L__BB0_66;
	ld.u8 	%rs165, [%rd9+5152];
	setp.ne.s16 	%p139, %rs165, 46;
	@%p139 bra 	$L__BB0_66;
	ld.u8 	%rs166, [%rd9+5153];
	setp.ne.s16 	%p141, %rs166, 116;
	@%p141 bra 	$L__BB0_66;
	ld.u8 	%rs167, [%rd9+5154];
	setp.ne.s16 	%p143, %rs167, 120;
	@%p143 bra 	$L__BB0_66;
	ld.u8 	%rs168, [%rd9+5155];
	setp.ne.s16 	%p260, %rs168, 116;
$L__BB0_66:
	ld.u8 	%rs169, [%rd9+5156];
	setp.eq.s16 	%p144, %rs169, 0;
	not.pred 	%p145, %p260;
	add.s32 	%r426, %r425, 1;
	and.pred  	%p146, %p145, %p144;
	@%p146 bra 	$L__BB0_81;
	ld.u8 	%rs170, [%rd9+5182];
	setp.ne.s16 	%p148, %rs170, 116;
	mov.pred 	%p261, -1;
	@%p148 bra 	$L__BB0_72;
	ld.u8 	%rs171, [%rd9+5183];
	setp.ne.s16 	%p150, %rs171, 46;
	@%p150 bra 	$L__BB0_72;
	ld.u8 	%rs172, [%rd9+5184];
	setp.ne.s16 	%p152, %rs172, 116;
	@%p152 bra 	$L__BB0_72;
	ld.u8 	%rs173, [%rd9+5185];
	setp.ne.s16 	%p154, %rs173, 120;
	@%p154 bra 	$L__BB0_72;
	ld.u8 	%rs174, [%rd9+5186];
	setp.ne.s16 	%p261, %rs174, 116;
$L__BB0_72:
	ld.u8 	%rs175, [%rd9+5187];
	setp.eq.s16 	%p155, %rs175, 0;
	not.pred 	%p156, %p261;
	add.s32 	%r426, %r425, 2;
	and.pred  	%p157, %p156, %p155;
	@%p157 bra 	$L__BB0_81;
	ld.u8 	%rs176, [%rd9+5213];
	setp.ne.s16 	%p159, %rs176, 116;
	mov.pred 	%p262, -1;
	@%p159 bra 	$L__BB0_78;
	ld.u8 	%rs177, [%rd9+5214];
	setp.ne.s16 	%p161, %rs177, 46;
	@%p161 bra 	$L__BB0_78;
	ld.u8 	%rs178, [%rd9+5215];
	setp.ne.s16 	%p163, %rs178, 116;
	@%p163 bra 	$L__BB0_78;
	ld.u8 	%rs179, [%rd9+5216];
	setp.ne.s16 	%p165, %rs179, 120;
	@%p165 bra 	$L__BB0_78;
	ld.u8 	%rs180, [%rd9+5217];
	setp.ne.s16 	%p262, %rs180, 116;
$L__BB0_78:
	ld.u8 	%rs181, [%rd9+5218];
	setp.eq.s16 	%p166, %rs181, 0;
	not.pred 	%p167, %p262;
	add.s32 	%r426, %r425, 3;
	and.pred  	%p168, %p167, %p166;
	@%p168 bra 	$L__BB0_81;
	add.s32 	%r425, %r425, 4;
	setp.ne.s32 	%p169, %r425, 1024;
	@%p169 bra 	$L__BB0_55;
	ld.global.u32 	%r426, [fileCt];
	add.s32 	%r187, %r426, 1;
	st.global.u32 	[fileCt], %r187;
	mul.lo.s32 	%r188, %r426, 31;
	add.s32 	%r189, %r188, 5120;
	cvt.u64.u32 	%rd420, %r189;
	add.s64 	%rd421, %rd917, %rd420;
	mov.b16 	%rs182, 116;
	st.u8 	[%rd421], %rs182;
	ld.global.u64 	%rd422, [volume];
	add.s32 	%r190, %r188, 5121;
	cvt.u64.u32 	%rd423, %r190;
	add.s64 	%rd424, %rd422, %rd423;
	mov.b16 	%rs183, 46;
	st.u8 	[%rd424], %rs183;
	ld.global.u64 	%rd425, [volume];
	add.s32 	%r191, %r188, 5122;
	cvt.u64.u32 	%rd426, %r191;
	add.s64 	%rd427, %rd425, %rd426;
	st.u8 	[%rd427], %rs182;
	ld.global.u64 	%rd428, [volume];
	add.s32 	%r192, %r188, 5123;
	cvt.u64.u32 	%rd429, %r192;
	add.s64 	%rd430, %rd428, %rd429;
	mov.b16 	%rs184, 120;
	st.u8 	[%rd430], %rs184;
	ld.global.u64 	%rd431, [volume];
	add.s32 	%r193, %r188, 5124;
	cvt.u64.u32 	%rd432, %r193;
	add.s64 	%rd433, %rd431, %rd432;
	st.u8 	[%rd433], %rs182;
	ld.global.u64 	%rd434, [volume];
	add.s32 	%r194, %r188, 5125;
	cvt.u64.u32 	%rd435, %r194;
	add.s64 	%rd436, %rd434, %rd435;
	mov.b16 	%rs185, 0;
	st.u8 	[%rd436], %rs185;
	ld.global.u64 	%rd437, [volume];
	add.s32 	%r195, %r188, 5141;
	cvt.u64.u32 	%rd438, %r195;
	add.s64 	%rd439, %rd437, %rd438;
	st.u8 	[%rd439], %rs185;
	ld.global.u64 	%rd440, [volume];
	add.s32 	%r196, %r188, 5142;
	cvt.u64.u32 	%rd441, %r196;
	add.s64 	%rd442, %rd440, %rd441;
	st.u8 	[%rd442], %rs185;
	ld.global.u8 	%r197, [currentTime+3];
	ld.global.u64 	%rd443, [volume];
	add.s32 	%r198, %r188, 5143;
	cvt.u64.u32 	%rd444, %r198;
	add.s64 	%rd445, %rd443, %rd444;
	st.u8 	[%rd445], %r197;
	ld.global.u16 	%r199, [currentTime+2];
	ld.global.u64 	%rd446, [volume];
	add.s32 	%r200, %r188, 5144;
	cvt.u64.u32 	%rd447, %r200;
	add.s64 	%rd448, %rd446, %rd447;
	st.u8 	[%rd448], %r199;
	ld.global.u32 	%r201, [currentTime];
	shr.u32 	%r202, %r201, 8;
	ld.global.u64 	%rd449, [volume];
	add.s32 	%r203, %r188, 5145;
	cvt.u64.u32 	%rd450, %r203;
	add.s64 	%rd451, %rd449, %rd450;
	st.u8 	[%rd451], %r202;
	ld.global.u32 	%r204, [currentTime];
	ld.global.u64 	%rd452, [volume];
	add.s32 	%r205, %r188, 5146;
	cvt.u64.u32 	%rd453, %r205;
	add.s64 	%rd454, %rd452, %rd453;
	st.u8 	[%rd454], %r204;
	ld.global.u8 	%r206, [currentTime+3];
	ld.global.u64 	%rd455, [volume];
	add.s32 	%r207, %r188, 5147;
	cvt.u64.u32 	%rd456, %r207;
	add.s64 	%rd457, %rd455, %rd456;
	st.u8 	[%rd457], %r206;
	ld.global.u16 	%r208, [currentTime+2];
	ld.global.u64 	%rd458, [volume];
	add.s32 	%r209, %r188, 5148;
	cvt.u64.u32 	%rd459, %r209;
	add.s64 	%rd460, %rd458, %rd459;
	st.u8 	[%rd460], %r208;
	ld.global.u32 	%r210, [currentTime];
	shr.u32 	%r211, %r210, 8;
	ld.global.u64 	%rd461, [volume];
	add.s32 	%r212, %r188, 5149;
	cvt.u64.u32 	%rd462, %r212;
	add.s64 	%rd463, %rd461, %rd462;
	st.u8 	[%rd463], %r211;
	ld.global.u32 	%r213, [currentTime];
	ld.global.u64 	%rd464, [volume];
	add.s32 	%r214, %r188, 5150;
	cvt.u64.u32 	%rd465, %r214;
	add.s64 	%rd466, %rd464, %rd465;
	st.u8 	[%rd466], %r213;
	ld.global.u32 	%r215, [currentTime];
	add.s32 	%r216, %r215, 1;
	st.global.u32 	[currentTime], %r216;
	ld.global.u64 	%rd917, [volume];
$L__BB0_81:
	ld.param.u64 	%rd914, [_Z8mykernelPhS__param_1];
	ld.param.u64 	%rd912, [_Z8mykernelPhS__param_0];
	cvta.to.global.u64 	%rd467, %rd914;
	cvta.to.local.u64 	%rd469, %rd29;
	cvta.to.local.u64 	%rd471, %rd29;
	mul.lo.s32 	%r217, %r426, 31;
	cvt.s64.s32 	%rd472, %r217;
	add.s64 	%rd473, %rd917, %rd472;
	mov.b16 	%rs186, 0;
	st.u8 	[%rd473+5141], %rs186;
	ld.global.u64 	%rd474, [volume];
	add.s64 	%rd475, %rd474, %rd472;
	mov.b16 	%rs187, 32;
	st.u8 	[%rd475+5142], %rs187;
	ld.global.u8 	%r218, [currentTime+3];
	ld.global.u64 	%rd476, [volume];
	add.s64 	%rd477, %rd476, %rd472;
	st.u8 	[%rd477+5147], %r218;
	ld.global.u16 	%r219, [currentTime+2];
	ld.global.u64 	%rd478, [volume];
	add.s64 	%rd479, %rd478, %rd472;
	st.u8 	[%rd479+5148], %r219;
	ld.global.u32 	%r220, [currentTime];
	shr.u32 	%r221, %r220, 8;
	ld.global.u64 	%rd480, [volume];
	add.s64 	%rd481, %rd480, %rd472;
	st.u8 	[%rd481+5149], %r221;
	ld.global.u32 	%r222, [currentTime];
	ld.global.u64 	%rd482, [volume];
	add.s64 	%rd483, %rd482, %rd472;
	st.u8 	[%rd483+5150], %r222;
	ld.global.u32 	%r223, [currentTime];
	add.s32 	%r224, %r223, 1;
	st.global.u32 	[currentTime], %r224;
	shl.b32 	%r225, %r426, 10;
	cvta.to.global.u64 	%rd12, %rd912;
	ld.global.u8 	%rs188, [%rd12+32];
	ld.global.u64 	%rd484, [volume];
	cvt.s64.s32 	%rd485, %r225;
	add.s64 	%rd486, %rd484, %rd485;
	st.u8 	[%rd486+36864], %rs188;
	ld.global.u8 	%rs189, [%rd12+33];
	ld.global.u64 	%rd487, [volume];
	add.s64 	%rd488, %rd487, %rd485;
	st.u8 	[%rd488+36865], %rs189;
	ld.global.u8 	%rs190, [%rd12+34];
	ld.global.u64 	%rd489, [volume];
	add.s64 	%rd490, %rd489, %rd485;
	st.u8 	[%rd490+36866], %rs190;
	ld.global.u8 	%rs191, [%rd12+35];
	ld.global.u64 	%rd491, [volume];
	add.s64 	%rd492, %rd491, %rd485;
	st.u8 	[%rd492+36867], %rs191;
	ld.global.u8 	%rs192, [%rd12+36];
	ld.global.u64 	%rd493, [volume];
	add.s64 	%rd494, %rd493, %rd485;
	st.u8 	[%rd494+36868], %rs192;
	ld.global.u8 	%rs193, [%rd12+37];
	ld.global.u64 	%rd495, [volume];
	add.s64 	%rd496, %rd495, %rd485;
	st.u8 	[%rd496+36869], %rs193;
	ld.global.u8 	%rs194, [%rd12+38];
	ld.global.u64 	%rd497, [volume];
	add.s64 	%rd498, %rd497, %rd485;
	st.u8 	[%rd498+36870], %rs194;
	ld.global.u8 	%rs195, [%rd12+39];
	ld.global.u64 	%rd499, [volume];
	add.s64 	%rd500, %rd499, %rd485;
	st.u8 	[%rd500+36871], %rs195;
	ld.global.u8 	%rs196, [%rd12+40];
	ld.global.u64 	%rd501, [volume];
	add.s64 	%rd502, %rd501, %rd485;
	st.u8 	[%rd502+36872], %rs196;
	ld.global.u8 	%rs197, [%rd12+41];
	ld.global.u64 	%rd503, [volume];
	add.s64 	%rd504, %rd503, %rd485;
	st.u8 	[%rd504+36873], %rs197;
	ld.global.u8 	%rs198, [%rd12+42];
	ld.global.u64 	%rd505, [volume];
	add.s64 	%rd506, %rd505, %rd485;
	st.u8 	[%rd506+36874], %rs198;
	ld.global.u8 	%rs199, [%rd12+43];
	ld.global.u64 	%rd507, [volume];
	add.s64 	%rd508, %rd507, %rd485;
	st.u8 	[%rd508+36875], %rs199;
	ld.global.u8 	%rs200, [%rd12+44];
	ld.global.u64 	%rd509, [volume];
	add.s64 	%rd510, %rd509, %rd485;
	st.u8 	[%rd510+36876], %rs200;
	ld.global.u8 	%rs201, [%rd12+45];
	ld.global.u64 	%rd511, [volume];
	add.s64 	%rd512, %rd511, %rd485;
	st.u8 	[%rd512+36877], %rs201;
	ld.global.u8 	%rs202, [%rd12+46];
	ld.global.u64 	%rd513, [volume];
	add.s64 	%rd514, %rd513, %rd485;
	st.u8 	[%rd514+36878], %rs202;
	ld.global.u8 	%rs203, [%rd12+47];
	ld.global.u64 	%rd515, [volume];
	add.s64 	%rd516, %rd515, %rd485;
	st.u8 	[%rd516+36879], %rs203;
	ld.global.u8 	%rs204, [%rd12+48];
	ld.global.u64 	%rd517, [volume];
	add.s64 	%rd518, %rd517, %rd485;
	st.u8 	[%rd518+36880], %rs204;
	ld.global.u8 	%rs205, [%rd12+49];
	ld.global.u64 	%rd519, [volume];
	add.s64 	%rd520, %rd519, %rd485;
	st.u8 	[%rd520+36881], %rs205;
	ld.global.u8 	%rs206, [%rd12+50];
	ld.global.u64 	%rd521, [volume];
	add.s64 	%rd522, %rd521, %rd485;
	st.u8 	[%rd522+36882], %rs206;
	ld.global.u8 	%rs207, [%rd12+51];
	ld.global.u64 	%rd523, [volume];
	add.s64 	%rd524, %rd523, %rd485;
	st.u8 	[%rd524+36883], %rs207;
	ld.global.u8 	%rs208, [%rd12+52];
	ld.global.u64 	%rd525, [volume];
	add.s64 	%rd526, %rd525, %rd485;
	st.u8 	[%rd526+36884], %rs208;
	ld.global.u8 	%rs209, [%rd12+53];
	ld.global.u64 	%rd527, [volume];
	add.s64 	%rd528, %rd527, %rd485;
	st.u8 	[%rd528+36885], %rs209;
	ld.global.u8 	%rs210, [%rd12+54];
	ld.global.u64 	%rd529, [volume];
	add.s64 	%rd530, %rd529, %rd485;
	st.u8 	[%rd530+36886], %rs210;
	ld.global.u8 	%rs211, [%rd12+55];
	ld.global.u64 	%rd531, [volume];
	add.s64 	%rd532, %rd531, %rd485;
	st.u8 	[%rd532+36887], %rs211;
	ld.global.u8 	%rs212, [%rd12+56];
	ld.global.u64 	%rd533, [volume];
	add.s64 	%rd534, %rd533, %rd485;
	st.u8 	[%rd534+36888], %rs212;
	ld.global.u8 	%rs213, [%rd12+57];
	ld.global.u64 	%rd535, [volume];
	add.s64 	%rd536, %rd535, %rd485;
	st.u8 	[%rd536+36889], %rs213;
	ld.global.u8 	%rs214, [%rd12+58];
	ld.global.u64 	%rd537, [volume];
	add.s64 	%rd538, %rd537, %rd485;
	st.u8 	[%rd538+36890], %rs214;
	ld.global.u8 	%rs215, [%rd12+59];
	ld.global.u64 	%rd539, [volume];
	add.s64 	%rd540, %rd539, %rd485;
	st.u8 	[%rd540+36891], %rs215;
	ld.global.u8 	%rs216, [%rd12+60];
	ld.global.u64 	%rd541, [volume];
	add.s64 	%rd542, %rd541, %rd485;
	st.u8 	[%rd542+36892], %rs216;
	ld.global.u8 	%rs217, [%rd12+61];
	ld.global.u64 	%rd543, [volume];
	add.s64 	%rd544, %rd543, %rd485;
	st.u8 	[%rd544+36893], %rs217;
	ld.global.u8 	%rs218, [%rd12+62];
	ld.global.u64 	%rd545, [volume];
	add.s64 	%rd546, %rd545, %rd485;
	st.u8 	[%rd546+36894], %rs218;
	ld.global.u8 	%rs219, [%rd12+63];
	ld.global.u64 	%rd547, [volume];
	add.s64 	%rd548, %rd547, %rd485;
	st.u8 	[%rd548+36895], %rs219;
	add.s64 	%rd549, %rd912, 32;
	st.local.u64 	[%rd471], %rd549;
	mov.b32 	%r226, 32;
	st.local.v2.u32 	[%rd471+8], {%r226, %r426};
	cvta.global.u64 	%rd551, %rd276;
	{ // callseq 5, 0
	.param .b64 param0;
	st.param.b64 	[param0], %rd551;
	.param .b64 param1;
	st.param.b64 	[param1], %rd29;
	.param .b32 retval0;
	call.uni (retval0), 
	vprintf, 
	(
	param0, 
	param1
	);
	ld.param.b32 	%r227, [retval0];
	} // callseq 5
	ld.global.u64 	%rd552, [volume];
	add.s64 	%rd553, %rd552, %rd485;
	ld.u8 	%rs220, [%rd553+36864];
	st.global.u8 	[%rd467], %rs220;
	ld.global.u64 	%rd554, [volume];
	add.s64 	%rd555, %rd554, %rd485;
	ld.u8 	%rs221, [%rd555+36865];
	st.global.u8 	[%rd467+1], %rs221;
	ld.global.u64 	%rd556, [volume];
	add.s64 	%rd557, %rd556, %rd485;
	ld.u8 	%rs222, [%rd557+36866];
	st.global.u8 	[%rd467+2], %rs222;
	ld.global.u64 	%rd558, [volume];
	add.s64 	%rd559, %rd558, %rd485;
	ld.u8 	%rs223, [%rd559+36867];
	st.global.u8 	[%rd467+3], %rs223;
	ld.global.u64 	%rd560, [volume];
	add.s64 	%rd561, %rd560, %rd485;
	ld.u8 	%rs224, [%rd561+36868];
	st.global.u8 	[%rd467+4], %rs224;
	ld.global.u64 	%rd562, [volume];
	add.s64 	%rd563, %rd562, %rd485;
	ld.u8 	%rs225, [%rd563+36869];
	st.global.u8 	[%rd467+5], %rs225;
	ld.global.u64 	%rd564, [volume];
	add.s64 	%rd565, %rd564, %rd485;
	ld.u8 	%rs226, [%rd565+36870];
	st.global.u8 	[%rd467+6], %rs226;
	ld.global.u64 	%rd566, [volume];
	add.s64 	%rd567, %rd566, %rd485;
	ld.u8 	%rs227, [%rd567+36871];
	st.global.u8 	[%rd467+7], %rs227;
	ld.global.u64 	%rd568, [volume];
	add.s64 	%rd569, %rd568, %rd485;
	ld.u8 	%rs228, [%rd569+36872];
	st.global.u8 	[%rd467+8], %rs228;
	ld.u8 	%rs229, [%rd569+36873];
	st.global.u8 	[%rd467+9], %rs229;
	ld.u8 	%rs230, [%rd569+36874];
	st.global.u8 	[%rd467+10], %rs230;
	ld.u8 	%rs231, [%rd569+36875];
	st.global.u8 	[%rd467+11], %rs231;
	ld.u8 	%rs232, [%rd569+36876];
	st.global.u8 	[%rd467+12], %rs232;
	ld.u8 	%rs233, [%rd569+36877];
	st.global.u8 	[%rd467+13], %rs233;
	ld.u8 	%rs234, [%rd569+36878];
	st.global.u8 	[%rd467+14], %rs234;
	ld.u8 	%rs235, [%rd569+36879];
	st.global.u8 	[%rd467+15], %rs235;
	ld.u8 	%rs236, [%rd569+36880];
	st.global.u8 	[%rd467+16], %rs236;
	ld.u8 	%rs237, [%rd569+36881];
	st.global.u8 	[%rd467+17], %rs237;
	ld.u8 	%rs238, [%rd569+36882];
	st.global.u8 	[%rd467+18], %rs238;
	ld.u8 	%rs239, [%rd569+36883];
	st.global.u8 	[%rd467+19], %rs239;
	ld.u8 	%rs240, [%rd569+36884];
	st.global.u8 	[%rd467+20], %rs240;
	ld.u8 	%rs241, [%rd569+36885];
	st.global.u8 	[%rd467+21], %rs241;
	ld.u8 	%rs242, [%rd569+36886];
	st.global.u8 	[%rd467+22], %rs242;
	ld.u8 	%rs243, [%rd569+36887];
	st.global.u8 	[%rd467+23], %rs243;
	ld.u8 	%rs244, [%rd569+36888];
	st.global.u8 	[%rd467+24], %rs244;
	ld.u8 	%rs245, [%rd569+36889];
	st.global.u8 	[%rd467+25], %rs245;
	ld.u8 	%rs246, [%rd569+36890];
	st.global.u8 	[%rd467+26], %rs246;
	ld.u8 	%rs247, [%rd569+36891];
	st.global.u8 	[%rd467+27], %rs247;
	ld.u8 	%rs248, [%rd569+36892];
	st.global.u8 	[%rd467+28], %rs248;
	ld.u8 	%rs249, [%rd569+36893];
	st.global.u8 	[%rd467+29], %rs249;
	ld.u8 	%rs250, [%rd569+36894];
	st.global.u8 	[%rd467+30], %rs250;
	ld.u8 	%rs251, [%rd569+36895];
	st.global.u8 	[%rd467+31], %rs251;
	st.local.u64 	[%rd469], %rd914;
	st.local.v2.u32 	[%rd469+8], {%r226, %r426};
	mov.u64 	%rd570, $str$3;
	cvta.global.u64 	%rd571, %rd570;
	{ // callseq 6, 0
	.param .b64 param0;
	st.param.b64 	[param0], %rd571;
	.param .b64 param1;
	st.param.b64 	[param1], %rd29;
	.param .b32 retval0;
	call.uni (retval0), 
	vprintf, 
	(
	param0, 
	param1
	);
	ld.param.b32 	%r229, [retval0];
	} // callseq 6
	ld.global.u32 	%r231, [fileCt];
	setp.eq.s32 	%p170, %r231, 0;
	@%p170 bra 	$L__BB0_87;
	mov.b32 	%r427, 0;
$L__BB0_83:
	shr.u32 	%r233, %r427, 8;
	ld.global.u64 	%rd572, [volume];
	shl.b32 	%r234, %r427, 1;
	cvt.u64.u32 	%rd573, %r234;
	add.s64 	%rd574, %rd572, %rd573;
	st.u8 	[%rd574+3072], %r233;
	ld.global.u64 	%rd575, [volume];
	add.s64 	%rd576, %rd575, %rd573;
	st.u8 	[%rd576+3073], %r427;
	add.s32 	%r427, %r427, 1;
	ld.global.u32 	%r24, [fileCt];
	setp.lt.u32 	%p171, %r427, %r24;
	@%p171 bra 	$L__BB0_83;
	setp.eq.s32 	%p172, %r24, 0;
	@%p172 bra 	$L__BB0_87;
	cvta.to.local.u64 	%rd13, %rd29;
	mov.b32 	%r428, 0;
	mov.u64 	%rd585, $str;
$L__BB0_86:
	ld.global.u64 	%rd578, [volume];
	shl.b32 	%r236, %r428, 1;
	cvt.u64.u32 	%rd579, %r236;
	add.s64 	%rd580, %rd578, %rd579;
	ld.u8 	%r237, [%rd580+3072];
	mul.wide.u32 	%rd581, %r237, 256;
	ld.u8 	%rd582, [%rd580+3073];
	or.b64  	%rd583, %rd581, %rd582;
	mad.lo.s64 	%rd584, %rd583, 31, %rd578;
	ld.u8 	%r238, [%rd584+5120];
	st.local.u32 	[%rd13], %r238;
	cvta.global.u64 	%rd586, %rd585;
	{ // callseq 7, 0
	.param .b64 param0;
	st.param.b64 	[param0], %rd586;
	.param .b64 param1;
	st.param.b64 	[param1], %rd29;
	.param .b32 retval0;
	call.uni (retval0), 
	vprintf, 
	(
	param0, 
	param1
	);
	ld.param.b32 	%r239, [retval0];
	} // callseq 7
	add.s32 	%r428, %r428, 1;
	ld.global.u32 	%r241, [fileCt];
	setp.lt.u32 	%p173, %r428, %r241;
	@%p173 bra 	$L__BB0_86;
$L__BB0_87:
	add.u64 	%rd588, %SP, 0;
	add.u64 	%rd589, %SPL, 0;
	mov.b32 	%r242, 4;
	st.local.u32 	[%rd589], %r242;
	mov.u64 	%rd590, $str$4;
	cvta.global.u64 	%rd591, %rd590;
	{ // callseq 8, 0
	.param .b64 param0;
	st.param.b64 	[param0], %rd591;
	.param .b64 param1;
	st.param.b64 	[param1], %rd588;
	.param .b32 retval0;
	call.uni (retval0), 
	vprintf, 
	(
	param0, 
	param1
	);
	ld.param.b32 	%r243, [retval0];
	} // callseq 8
	ld.global.u32 	%r245, [fileCt];
	setp.eq.s32 	%p174, %r245, 0;
	@%p174 bra 	$L__BB0_93;
	mov.b32 	%r429, 0;
$L__BB0_89:
	ld.global.u64 	%rd592, [volume];
	shl.b32 	%r247, %r429, 1;
	cvt.u64.u32 	%rd593, %r247;
	add.s64 	%rd594, %rd592, %rd593;
	mov.b16 	%rs252, 0;
	st.u8 	[%rd594+1024], %rs252;
	ld.global.u64 	%rd595, [volume];
	add.s64 	%rd596, %rd595, %rd593;
	st.u8 	[%rd596+1025], %r429;
	add.s32 	%r429, %r429, 1;
	ld.global.u32 	%r29, [fileCt];
	setp.lt.u32 	%p175, %r429, %r29;
	@%p175 bra 	$L__BB0_89;
	setp.eq.s32 	%p176, %r29, 0;
	@%p176 bra 	$L__BB0_93;
	cvta.to.local.u64 	%rd14, %rd29;
	mov.b32 	%r430, 0;
	mov.u64 	%rd605, $str;
$L__BB0_92:
	ld.global.u64 	%rd598, [volume];
	shl.b32 	%r249, %r430, 1;
	cvt.u64.u32 	%rd599, %r249;
	add.s64 	%rd600, %rd598, %rd599;
	ld.u8 	%r250, [%rd600+1024];
	mul.wide.u32 	%rd601, %r250, 256;
	ld.u8 	%rd602, [%rd600+1025];
	or.b64  	%rd603, %rd601, %rd602;
	mad.lo.s64 	%rd604, %rd603, 31, %rd598;
	ld.u8 	%r251, [%rd604+5120];
	st.local.u32 	[%rd14], %r251;
	cvta.global.u64 	%rd606, %rd605;
	{ // callseq 9, 0
	.param .b64 param0;
	st.param.b64 	[param0], %rd606;
	.param .b64 param1;
	st.param.b64 	[param1], %rd29;
	.param .b32 retval0;
	call.uni (retval0), 
	vprintf, 
	(
	param0, 
	param1
	);
	ld.param.b32 	%r252, [retval0];
	} // callseq 9
	add.s32 	%r430, %r430, 1;
	ld.global.u32 	%r254, [fileCt];
	setp.lt.u32 	%p177, %r430, %r254;
	@%p177 bra 	$L__BB0_92;
$L__BB0_93:
	cvta.to.local.u64 	%rd609, %rd29;
	cvta.to.local.u64 	%rd611, %rd588;
	mov.b32 	%r256, 3;
	st.local.u32 	[%rd611], %r256;
	cvta.global.u64 	%rd613, %rd590;
	{ // callseq 10, 0
	.param .b64 param0;
	st.param.b64 	[param0], %rd613;
	.param .b64 param1;
	st.param.b64 	[param1], %rd588;
	.param .b32 retval0;
	call.uni (retval0), 
	vprintf, 
	(
	param0, 
	param1
	);
	ld.param.b32 	%r257, [retval0];
	} // callseq 10
	mov.u64 	%rd614, $str$7;
	cvta.global.u64 	%rd615, %rd614;
	st.local.u64 	[%rd609], %rd615;
	mov.b32 	%r259, 1;
	st.local.u32 	[%rd609+8], %r259;
	mov.u64 	%rd616, $str$1;
	cvta.global.u64 	%rd617, %rd616;
	{ // callseq 11, 0
	.param .b64 param0;
	st.param.b64 	[param0], %rd617;
	.param .b64 param1;
	st.param.b64 	[param1], %rd29;
	.param .b32 retval0;
	call.uni (retval0), 
	vprintf, 
	(
	param0, 
	param1
	);
	ld.param.b32 	%r260, [retval0];
	} // callseq 11
	mov.b32 	%r431, 0;
	ld.global.u64 	%rd918, [volume];
$L__BB0_94:
	mul.lo.s32 	%r262, %r431, 31;
	cvt.u64.u32 	%rd618, %r262;
	add.s64 	%rd16, %rd918, %rd618;
	ld.u8 	%rs253, [%rd16+5120];
	setp.ne.s16 	%p179, %rs253, 98;
	mov.pred 	%p263, -1;
	@%p179 bra 	$L__BB0_99;
	ld.u8 	%rs254, [%rd16+5121];
	setp.ne.s16 	%p181, %rs254, 46;
	@%p181 bra 	$L__BB0_99;
	ld.u8 	%rs255, [%rd16+5122];
	setp.ne.s16 	%p183, %rs255, 116;
	@%p183 bra 	$L__BB0_99;
	ld.u8 	%rs256, [%rd16+5123];
	setp.ne.s16 	%p185, %rs256, 120;
	@%p185 bra 	$L__BB0_99;
	ld.u8 	%rs257, [%rd16+5124];
	setp.ne.s16 	%p263, %rs257, 116;
$L__BB0_99:
	ld.u8 	%rs258, [%rd16+5125];
	setp.eq.s16 	%p186, %rs258, 0;
	not.pred 	%p187, %p263;
	and.pred  	%p188, %p187, %p186;
	mov.u32 	%r432, %r431;
	@%p188 bra 	$L__BB0_120;
	ld.u8 	%rs259, [%rd16+5151];
	setp.ne.s16 	%p190, %rs259, 98;
	mov.pred 	%p264, -1;
	@%p190 bra 	$L__BB0_105;
	ld.u8 	%rs260, [%rd16+5152];
	setp.ne.s16 	%p192, %rs260, 46;
	@%p192 bra 	$L__BB0_105;
	ld.u8 	%rs261, [%rd16+5153];
	setp.ne.s16 	%p194, %rs261, 116;
	@%p194 bra 	$L__BB0_105;
	ld.u8 	%rs262, [%rd16+5154];
	setp.ne.s16 	%p196, %rs262, 120;
	@%p196 bra 	$L__BB0_105;
	ld.u8 	%rs263, [%rd16+5155];
	setp.ne.s16 	%p264, %rs263, 116;
$L__BB0_105:
	ld.u8 	%rs264, [%rd16+5156];
	setp.eq.s16 	%p197, %rs264, 0;
	not.pred 	%p198, %p264;
	add.s32 	%r432, %r431, 1;
	and.pred  	%p199, %p198, %p197;
	@%p199 bra 	$L__BB0_120;
	ld.u8 	%rs265, [%rd16+5182];
	setp.ne.s16 	%p201, %rs265, 98;
	mov.pred 	%p265, -1;
	@%p201 bra 	$L__BB0_111;
	ld.u8 	%rs266, [%rd16+5183];
	setp.ne.s16 	%p203, %rs266, 46;
	@%p203 bra 	$L__BB0_111;
	ld.u8 	%rs267, [%rd16+5184];
	setp.ne.s16 	%p205, %rs267, 116;
	@%p205 bra 	$L__BB0_111;
	ld.u8 	%rs268, [%rd16+5185];
	setp.ne.s16 	%p207, %rs268, 120;
	@%p207 bra 	$L__BB0_111;
	ld.u8 	%rs269, [%rd16+5186];
	setp.ne.s16 	%p265, %rs269, 116;
$L__BB0_111:
	ld.u8 	%rs270, [%rd16+5187];
	setp.eq.s16 	%p208, %rs270, 0;
	not.pred 	%p209, %p265;
	add.s32 	%r432, %r431, 2;
	and.pred  	%p210, %p209, %p208;
	@%p210 bra 	$L__BB0_120;
	ld.u8 	%rs271, [%rd16+5213];
	setp.ne.s16 	%p212, %rs271, 98;
	mov.pred 	%p266, -1;
	@%p212 bra 	$L__BB0_117;
	ld.u8 	%rs272, [%rd16+5214];
	setp.ne.s16 	%p214, %rs272, 46;
	@%p214 bra 	$L__BB0_117;
	ld.u8 	%rs273, [%rd16+5215];
	setp.ne.s16 	%p216, %rs273, 116;
	@%p216 bra 	$L__BB0_117;
	ld.u8 	%rs274, [%rd16+5216];
	setp.ne.s16 	%p218, %rs274, 120;
	@%p218 bra 	$L__BB0_117;
	ld.u8 	%rs275, [%rd16+5217];
	setp.ne.s16 	%p266, %rs275, 116;
$L__BB0_117:
	ld.u8 	%rs276, [%rd16+5218];
	setp.eq.s16 	%p219, %rs276, 0;
	not.pred 	%p220, %p266;
	add.s32 	%r432, %r431, 3;
	and.pred  	%p221, %p220, %p219;
	@%p221 bra 	$L__BB0_120;
	add.s32 	%r431, %r431, 4;
	setp.ne.s32 	%p222, %r431, 1024;
	@%p222 bra 	$L__BB0_94;
	ld.global.u32 	%r432, [fileCt];
	add.s32 	%r263, %r432, 1;
	st.global.u32 	[fileCt], %r263;
	mul.lo.s32 	%r264, %r432, 31;
	add.s32 	%r265, %r264, 5120;
	cvt.u64.u32 	%rd619, %r265;
	add.s64 	%rd620, %rd918, %rd619;
	mov.b16 	%rs277, 98;
	st.u8 	[%rd620], %rs277;
	ld.global.u64 	%rd621, [volume];
	add.s32 	%r266, %r264, 5121;
	cvt.u64.u32 	%rd622, %r266;
	add.s64 	%rd623, %rd621, %rd622;
	mov.b16 	%rs278, 46;
	st.u8 	[%rd623], %rs278;
	ld.global.u64 	%rd624, [volume];
	add.s32 	%r267, %r264, 5122;
	cvt.u64.u32 	%rd625, %r267;
	add.s64 	%rd626, %rd624, %rd625;
	mov.b16 	%rs279, 116;
	st.u8 	[%rd626], %rs279;
	ld.global.u64 	%rd627, [volume];
	add.s32 	%r268, %r264, 5123;
	cvt.u64.u32 	%rd628, %r268;
	add.s64 	%rd629, %rd627, %rd628;
	mov.b16 	%rs280, 120;
	st.u8 	[%rd629], %rs280;
	ld.global.u64 	%rd630, [volume];
	add.s32 	%r269, %r264, 5124;
	cvt.u64.u32 	%rd631, %r269;
	add.s64 	%rd632, %rd630, %rd631;
	st.u8 	[%rd632], %rs279;
	ld.global.u64 	%rd633, [volume];
	add.s32 	%r270, %r264, 5125;
	cvt.u64.u32 	%rd634, %r270;
	add.s64 	%rd635, %rd633, %rd634;
	mov.b16 	%rs281, 0;
	st.u8 	[%rd635], %rs281;
	ld.global.u64 	%rd636, [volume];
	add.s32 	%r271, %r264, 5141;
	cvt.u64.u32 	%rd637, %r271;
	add.s64 	%rd638, %rd636, %rd637;
	st.u8 	[%rd638], %rs281;
	ld.global.u64 	%rd639, [volume];
	add.s32 	%r272, %r264, 5142;
	cvt.u64.u32 	%rd640, %r272;
	add.s64 	%rd641, %rd639, %rd640;
	st.u8 	[%rd641], %rs281;
	ld.global.u8 	%r273, [currentTime+3];
	ld.global.u64 	%rd642, [volume];
	add.s32 	%r274, %r264, 5143;
	cvt.u64.u32 	%rd643, %r274;
	add.s64 	%rd644, %rd642, %rd643;
	st.u8 	[%rd644], %r273;
	ld.global.u16 	%r275, [currentTime+2];
	ld.global.u64 	%rd645, [volume];
	add.s32 	%r276, %r264, 5144;
	cvt.u64.u32 	%rd646, %r276;
	add.s64 	%rd647, %rd645, %rd646;
	st.u8 	[%rd647], %r275;
	ld.global.u32 	%r277, [currentTime];
	shr.u32 	%r278, %r277, 8;
	ld.global.u64 	%rd648, [volume];
	add.s32 	%r279, %r264, 5145;
	cvt.u64.u32 	%rd649, %r279;
	add.s64 	%rd650, %rd648, %rd649;
	st.u8 	[%rd650], %r278;
	ld.global.u32 	%r280, [currentTime];
	ld.global.u64 	%rd651, [volume];
	add.s32 	%r281, %r264, 5146;
	cvt.u64.u32 	%rd652, %r281;
	add.s64 	%rd653, %rd651, %rd652;
	st.u8 	[%rd653], %r280;
	ld.global.u8 	%r282, [currentTime+3];
	ld.global.u64 	%rd654, [volume];
	add.s32 	%r283, %r264, 5147;
	cvt.u64.u32 	%rd655, %r283;
	add.s64 	%rd656, %rd654, %rd655;
	st.u8 	[%rd656], %r282;
	ld.global.u16 	%r284, [currentTime+2];
	ld.global.u64 	%rd657, [volume];
	add.s32 	%r285, %r264, 5148;
	cvt.u64.u32 	%rd658, %r285;
	add.s64 	%rd659, %rd657, %rd658;
	st.u8 	[%rd659], %r284;
	ld.global.u32 	%r286, [currentTime];
	shr.u32 	%r287, %r286, 8;
	ld.global.u64 	%rd660, [volume];
	add.s32 	%r288, %r264, 5149;
	cvt.u64.u32 	%rd661, %r288;
	add.s64 	%rd662, %rd660, %rd661;
	st.u8 	[%rd662], %r287;
	ld.global.u32 	%r289, [currentTime];
	ld.global.u64 	%rd663, [volume];
	add.s32 	%r290, %r264, 5150;
	cvt.u64.u32 	%rd664, %r290;
	add.s64 	%rd665, %rd663, %rd664;
	st.u8 	[%rd665], %r289;
	ld.global.u32 	%r291, [currentTime];
	add.s32 	%r292, %r291, 1;
	st.global.u32 	[currentTime], %r292;
	ld.global.u64 	%rd918, [volume];
$L__BB0_120:
	ld.param.u64 	%rd913, [_Z8mykernelPhS__param_0];
	cvta.to.local.u64 	%rd667, %rd29;
	mul.lo.s32 	%r293, %r432, 31;
	cvt.s64.s32 	%rd668, %r293;
	add.s64 	%rd669, %rd918, %rd668;
	mov.b16 	%rs282, 0;
	st.u8 	[%rd669+5141], %rs282;
	ld.global.u64 	%rd670, [volume];
	add.s64 	%rd671, %rd670, %rd668;
	mov.b16 	%rs283, 12;
	st.u8 	[%rd671+5142], %rs283;
	ld.global.u8 	%r294, [currentTime+3];
	ld.global.u64 	%rd672, [volume];
	add.s64 	%rd673, %rd672, %rd668;
	st.u8 	[%rd673+5147], %r294;
	ld.global.u16 	%r295, [currentTime+2];
	ld.global.u64 	%rd674, [volume];
	add.s64 	%rd675, %rd674, %rd668;
	st.u8 	[%rd675+5148], %r295;
	ld.global.u32 	%r296, [currentTime];
	shr.u32 	%r297, %r296, 8;
	ld.global.u64 	%rd676, [volume];
	add.s64 	%rd677, %rd676, %rd668;
	st.u8 	[%rd677+5149], %r297;
	ld.global.u32 	%r298, [currentTime];
	ld.global.u64 	%rd678, [volume];
	add.s64 	%rd679, %rd678, %rd668;
	st.u8 	[%rd679+5150], %r298;
	ld.global.u32 	%r299, [currentTime];
	add.s32 	%r300, %r299, 1;
	st.global.u32 	[currentTime], %r300;
	shl.b32 	%r301, %r432, 10;
	add.s64 	%rd680, %rd913, 64;
	ld.global.u8 	%rs284, [%rd12+64];
	ld.global.u64 	%rd681, [volume];
	cvt.s64.s32 	%rd682, %r301;
	add.s64 	%rd683, %rd681, %rd682;
	st.u8 	[%rd683+36864], %rs284;
	ld.global.u8 	%rs285, [%rd12+65];
	ld.global.u64 	%rd684, [volume];
	add.s64 	%rd685, %rd684, %rd682;
	st.u8 	[%rd685+36865], %rs285;
	ld.global.u8 	%rs286, [%rd12+66];
	ld.global.u64 	%rd686, [volume];
	add.s64 	%rd687, %rd686, %rd682;
	st.u8 	[%rd687+36866], %rs286;
	ld.global.u8 	%rs287, [%rd12+67];
	ld.global.u64 	%rd688, [volume];
	add.s64 	%rd689, %rd688, %rd682;
	st.u8 	[%rd689+36867], %rs287;
	ld.global.u8 	%rs288, [%rd12+68];
	ld.global.u64 	%rd690, [volume];
	add.s64 	%rd691, %rd690, %rd682;
	st.u8 	[%rd691+36868], %rs288;
	ld.global.u8 	%rs289, [%rd12+69];
	ld.global.u64 	%rd692, [volume];
	add.s64 	%rd693, %rd692, %rd682;
	st.u8 	[%rd693+36869], %rs289;
	ld.global.u8 	%rs290, [%rd12+70];
	ld.global.u64 	%rd694, [volume];
	add.s64 	%rd695, %rd694, %rd682;
	st.u8 	[%rd695+36870], %rs290;
	ld.global.u8 	%rs291, [%rd12+71];
	ld.global.u64 	%rd696, [volume];
	add.s64 	%rd697, %rd696, %rd682;
	st.u8 	[%rd697+36871], %rs291;
	ld.global.u8 	%rs292, [%rd12+72];
	ld.global.u64 	%rd698, [volume];
	add.s64 	%rd699, %rd698, %rd682;
	st.u8 	[%rd699+36872], %rs292;
	ld.global.u8 	%rs293, [%rd12+73];
	ld.global.u64 	%rd700, [volume];
	add.s64 	%rd701, %rd700, %rd682;
	st.u8 	[%rd701+36873], %rs293;
	ld.global.u8 	%rs294, [%rd12+74];
	ld.global.u64 	%rd702, [volume];
	add.s64 	%rd703, %rd702, %rd682;
	st.u8 	[%rd703+36874], %rs294;
	ld.global.u8 	%rs295, [%rd12+75];
	ld.global.u64 	%rd704, [volume];
	add.s64 	%rd705, %rd704, %rd682;
	st.u8 	[%rd705+36875], %rs295;
	st.local.u64 	[%rd667], %rd680;
	mov.b32 	%r302, 12;
	st.local.v2.u32 	[%rd667+8], {%r302, %r432};
	cvta.global.u64 	%rd707, %rd276;
	{ // callseq 12, 0
	.param .b64 param0;
	st.param.b64 	[param0], %rd707;
	.param .b64 param1;
	st.param.b64 	[param1], %rd29;
	.param .b32 retval0;
	call.uni (retval0), 
	vprintf, 
	(
	param0, 
	param1
	);
	ld.param.b32 	%r303, [retval0];
	} // callseq 12
	ld.global.u32 	%r305, [fileCt];
	setp.eq.s32 	%p223, %r305, 0;
	@%p223 bra 	$L__BB0_126;
	mov.b32 	%r433, 0;
$L__BB0_122:
	ld.global.u64 	%rd708, [volume];
	shl.b32 	%r307, %r433, 1;
	cvt.u64.u32 	%rd709, %r307;
	add.s64 	%rd710, %rd708, %rd709;
	mov.b16 	%rs296, 0;
	st.u8 	[%rd710+1024], %rs296;
	ld.global.u64 	%rd711, [volume];
	add.s64 	%rd712, %rd711, %rd709;
	st.u8 	[%rd712+1025], %r433;
	add.s32 	%r433, %r433, 1;
	ld.global.u32 	%r41, [fileCt];
	setp.lt.u32 	%p224, %r433, %r41;
	@%p224 bra 	$L__BB0_122;
	setp.eq.s32 	%p225, %r41, 0;
	@%p225 bra 	$L__BB0_126;
	cvta.to.local.u64 	%rd19, %rd29;
	mov.b32 	%r434, 0;
	mov.u64 	%rd721, $str;
$L__BB0_125:
	ld.global.u64 	%rd714, [volume];
	shl.b32 	%r309, %r434, 1;
	cvt.u64.u32 	%rd715, %r309;
	add.s64 	%rd716, %rd714, %rd715;
	ld.u8 	%r310, [%rd716+1024];
	mul.wide.u32 	%rd717, %r310, 256;
	ld.u8 	%rd718, [%rd716+1025];
	or.b64  	%rd719, %rd717, %rd718;
	mad.lo.s64 	%rd720, %rd719, 31, %rd714;
	ld.u8 	%r311, [%rd720+5120];
	st.local.u32 	[%rd19], %r311;
	cvta.global.u64 	%rd722, %rd721;
	{ // callseq 13, 0
	.param .b64 param0;
	st.param.b64 	[param0], %rd722;
	.param .b64 param1;
	st.param.b64 	[param1], %rd29;
	.param .b32 retval0;
	call.uni (retval0), 
	vprintf, 
	(
	param0, 
	param1
	);
	ld.param.b32 	%r312, [retval0];
	} // callseq 13
	add.s32 	%r434, %r434, 1;
	ld.global.u32 	%r314, [fileCt];
	setp.lt.u32 	%p226, %r434, %r314;
	@%p226 bra 	$L__BB0_125;
$L__BB0_126:
	cvta.to.local.u64 	%rd725, %rd588;
	mov.b32 	%r315, 3;
	st.local.u32 	[%rd725], %r315;
	cvta.global.u64 	%rd727, %rd590;
	{ // callseq 14, 0
	.param .b64 param0;
	st.param.b64 	[param0], %rd727;
	.param .b64 param1;
	st.param.b64 	[param1], %rd588;
	.param .b32 retval0;
	call.uni (retval0), 
	vprintf, 
	(
	param0, 
	param1
	);
	ld.param.b32 	%r316, [retval0];
	} // callseq 14
	ld.global.u32 	%r318, [fileCt];
	setp.eq.s32 	%p227, %r318, 0;
	@%p227 bra 	$L__BB0_132;
	mov.b32 	%r435, 0;
$L__BB0_128:
	shr.u32 	%r320, %r435, 8;
	ld.global.u64 	%rd728, [volume];
	shl.b32 	%r321, %r435, 1;
	cvt.u64.u32 	%rd729, %r321;
	add.s64 	%rd730, %rd728, %rd729;
	st.u8 	[%rd730+3072], %r320;
	ld.global.u64 	%rd731, [volume];
	add.s64 	%rd732, %rd731, %rd729;
	st.u8 	[%rd732+3073], %r435;
	add.s32 	%r435, %r435, 1;
	ld.global.u32 	%r46, [fileCt];
	setp.lt.u32 	%p228, %r435, %r46;
	@%p228 bra 	$L__BB0_128;
	setp.eq.s32 	%p229, %r46, 0;
	@%p229 bra 	$L__BB0_132;
	cvta.to.local.u64 	%rd20, %rd29;
	mov.b32 	%r436, 0;
	mov.u64 	%rd741, $str;
$L__BB0_131:
	ld.global.u64 	%rd734, [volume];
	shl.b32 	%r323, %r436, 1;
	cvt.u64.u32 	%rd735, %r323;
	add.s64 	%rd736, %rd734, %rd735;
	ld.u8 	%r324, [%rd736+3072];
	mul.wide.u32 	%rd737, %r324, 256;
	ld.u8 	%rd738, [%rd736+3073];
	or.b64  	%rd739, %rd737, %rd738;
	mad.lo.s64 	%rd740, %rd739, 31, %rd734;
	ld.u8 	%r325, [%rd740+5120];
	st.local.u32 	[%rd20], %r325;
	cvta.global.u64 	%rd742, %rd741;
	{ // callseq 15, 0
	.param .b64 param0;
	st.param.b64 	[param0], %rd742;
	.param .b64 param1;
	st.param.b64 	[param1], %rd29;
	.param .b32 retval0;
	call.uni (retval0), 
	vprintf, 
	(
	param0, 
	param1
	);
	ld.param.b32 	%r326, [retval0];
	} // callseq 15
	add.s32 	%r436, %r436, 1;
	ld.global.u32 	%r328, [fileCt];
	setp.lt.u32 	%p230, %r436, %r328;
	@%p230 bra 	$L__BB0_131;
$L__BB0_132:
	cvta.to.local.u64 	%rd745, %rd588;
	mov.b32 	%r330, 4;
	st.local.u32 	[%rd745], %r330;
	cvta.global.u64 	%rd747, %rd590;
	{ // callseq 16, 0
	.param .b64 param0;
	st.param.b64 	[param0], %rd747;
	.param .b64 param1;
	st.param.b64 	[param1], %rd588;
	.param .b32 retval0;
	call.uni (retval0), 
	vprintf, 
	(
	param0, 
	param1
	);
	ld.param.b32 	%r331, [retval0];
	} // callseq 16
	ld.global.u32 	%r49, [fileCt];
	setp.eq.s32 	%p231, %r49, 0;
	mov.b32 	%r329, -1;
	mov.u32 	%r438, %r329;
	@%p231 bra 	$L__BB0_141;
	mov.b32 	%r437, 0;
	ld.global.u64 	%rd21, [volume];
$L__BB0_134:
	mov.u32 	%r438, %r437;
	mul.lo.s32 	%r334, %r438, 31;
	cvt.u64.u32 	%rd748, %r334;
	add.s64 	%rd22, %rd21, %rd748;
	ld.u8 	%rs297, [%rd22+5120];
	setp.ne.s16 	%p233, %rs297, 116;
	mov.pred 	%p267, -1;
	@%p233 bra 	$L__BB0_139;
	ld.u8 	%rs298, [%rd22+5121];
	setp.ne.s16 	%p235, %rs298, 46;
	@%p235 bra 	$L__BB0_139;
	ld.u8 	%rs299, [%rd22+5122];
	setp.ne.s16 	%p237, %rs299, 116;
	@%p237 bra 	$L__BB0_139;
	ld.u8 	%rs300, [%rd22+5123];
	setp.ne.s16 	%p239, %rs300, 120;
	@%p239 bra 	$L__BB0_139;
	ld.u8 	%rs301, [%rd22+5124];
	setp.ne.s16 	%p267, %rs301, 116;
$L__BB0_139:
	ld.u8 	%rs302, [%rd22+5125];
	setp.eq.s16 	%p240, %rs302, 0;
	not.pred 	%p241, %p267;
	and.pred  	%p242, %p241, %p240;
	@%p242 bra 	$L__BB0_141;
	add.s32 	%r437, %r438, 1;
	setp.ne.s32 	%p243, %r437, %r49;
	mov.u32 	%r438, %r329;
	@%p243 bra 	$L__BB0_134;
$L__BB0_141:
	add.s32 	%r53, %r49, -1;
	st.global.u32 	[fileCt], %r53;
	setp.eq.s32 	%p244, %r438, %r53;
	@%p244 bra 	$L__BB0_145;
	mul.lo.s32 	%r336, %r438, 31;
	ld.global.u64 	%rd749, [volume];
	mad.lo.s32 	%r337, %r53, 31, 5120;
	cvt.u64.u32 	%rd750, %r337;
	add.s64 	%rd751, %rd749, %rd750;
	ld.u8 	%rs303, [%rd751];
	cvt.s64.s32 	%rd752, %r336;
	add.s64 	%rd753, %rd749, %rd752;
	st.u8 	[%rd753+5120], %rs303;
	ld.global.u64 	%rd754, [volume];
	ld.global.u32 	%r338, [fileCt];
	mad.lo.s32 	%r339, %r338, 31, 5121;
	cvt.u64.u32 	%rd755, %r339;
	add.s64 	%rd756, %rd754, %rd755;
	ld.u8 	%rs304, [%rd756];
	add.s64 	%rd757, %rd754, %rd752;
	st.u8 	[%rd757+5121], %rs304;
	ld.global.u64 	%rd758, [volume];
	ld.global.u32 	%r340, [fileCt];
	mad.lo.s32 	%r341, %r340, 31, 5122;
	cvt.u64.u32 	%rd759, %r341;
	add.s64 	%rd760, %rd758, %rd759;
	ld.u8 	%rs305, [%rd760];
	add.s64 	%rd761, %rd758, %rd752;
	st.u8 	[%rd761+5122], %rs305;
	ld.global.u64 	%rd762, [volume];
	ld.global.u32 	%r342, [fileCt];
	mad.lo.s32 	%r343, %r342, 31, 5123;
	cvt.u64.u32 	%rd763, %r343;
	add.s64 	%rd764, %rd762, %rd763;
	ld.u8 	%rs306, [%rd764];
	add.s64 	%rd765, %rd762, %rd752;
	st.u8 	[%rd765+5123], %rs306;
	ld.global.u64 	%rd766, [volume];
	ld.global.u32 	%r344, [fileCt];
	mad.lo.s32 	%r345, %r344, 31, 5124;
	cvt.u64.u32 	%rd767, %r345;
	add.s64 	%rd768, %rd766, %rd767;
	ld.u8 	%rs307, [%rd768];
	add.s64 	%rd769, %rd766, %rd752;
	st.u8 	[%rd769+5124], %rs307;
	ld.global.u64 	%rd770, [volume];
	ld.global.u32 	%r346, [fileCt];
	mad.lo.s32 	%r347, %r346, 31, 5125;
	cvt.u64.u32 	%rd771, %r347;
	add.s64 	%rd772, %rd770, %rd771;
	ld.u8 	%rs308, [%rd772];
	add.s64 	%rd773, %rd770, %rd752;
	st.u8 	[%rd773+5125], %rs308;
	ld.global.u64 	%rd774, [volume];
	ld.global.u32 	%r348, [fileCt];
	mad.lo.s32 	%r349, %r348, 31, 5126;
	cvt.u64.u32 	%rd775, %r349;
	add.s64 	%rd776, %rd774, %rd775;
	ld.u8 	%rs309, [%rd776];
	add.s64 	%rd777, %rd774, %rd752;
	st.u8 	[%rd777+5126], %rs309;
	ld.global.u64 	%rd778, [volume];
	ld.global.u32 	%r350, [fileCt];
	mad.lo.s32 	%r351, %r350, 31, 5127;
	cvt.u64.u32 	%rd779, %r351;
	add.s64 	%rd780, %rd778, %rd779;
	ld.u8 	%rs310, [%rd780];
	add.s64 	%rd781, %rd778, %rd752;
	st.u8 	[%rd781+5127], %rs310;
	ld.global.u64 	%rd782, [volume];
	ld.global.u32 	%r352, [fileCt];
	mad.lo.s32 	%r353, %r352, 31, 5128;
	cvt.u64.u32 	%rd783, %r353;
	add.s64 	%rd784, %rd782, %rd783;
	ld.u8 	%rs311, [%rd784];
	add.s64 	%rd785, %rd782, %rd752;
	st.u8 	[%rd785+5128], %rs311;
	ld.global.u64 	%rd786, [volume];
	ld.global.u32 	%r354, [fileCt];
	mad.lo.s32 	%r355, %r354, 31, 5129;
	cvt.u64.u32 	%rd787, %r355;
	add.s64 	%rd788, %rd786, %rd787;
	ld.u8 	%rs312, [%rd788];
	add.s64 	%rd789, %rd786, %rd752;
	st.u8 	[%rd789+5129], %rs312;
	ld.global.u64 	%rd790, [volume];
	ld.global.u32 	%r356, [fileCt];
	mad.lo.s32 	%r357, %r356, 31, 5130;
	cvt.u64.u32 	%rd791, %r357;
	add.s64 	%rd792, %rd790, %rd791;
	ld.u8 	%rs313, [%rd792];
	add.s64 	%rd793, %rd790, %rd752;
	st.u8 	[%rd793+5130], %rs313;
	ld.global.u64 	%rd794, [volume];
	ld.global.u32 	%r358, [fileCt];
	mad.lo.s32 	%r359, %r358, 31, 5131;
	cvt.u64.u32 	%rd795, %r359;
	add.s64 	%rd796, %rd794, %rd795;
	ld.u8 	%rs314, [%rd796];
	add.s64 	%rd797, %rd794, %rd752;
	st.u8 	[%rd797+5131], %rs314;
	ld.global.u64 	%rd798, [volume];
	ld.global.u32 	%r360, [fileCt];
	mad.lo.s32 	%r361, %r360, 31, 5132;
	cvt.u64.u32 	%rd799, %r361;
	add.s64 	%rd800, %rd798, %rd799;
	ld.u8 	%rs315, [%rd800];
	add.s64 	%rd801, %rd798, %rd752;
	st.u8 	[%rd801+5132], %rs315;
	ld.global.u64 	%rd802, [volume];
	ld.global.u32 	%r362, [fileCt];
	mad.lo.s32 	%r363, %r362, 31, 5133;
	cvt.u64.u32 	%rd803, %r363;
	add.s64 	%rd804, %rd802, %rd803;
	ld.u8 	%rs316, [%rd804];
	add.s64 	%rd805, %rd802, %rd752;
	st.u8 	[%rd805+5133], %rs316;
	ld.global.u64 	%rd806, [volume];
	ld.global.u32 	%r364, [fileCt];
	mad.lo.s32 	%r365, %r364, 31, 5134;
	cvt.u64.u32 	%rd807, %r365;
	add.s64 	%rd808, %rd806, %rd807;
	ld.u8 	%rs317, [%rd808];
	add.s64 	%rd809, %rd806, %rd752;
	st.u8 	[%rd809+5134], %rs317;
	ld.global.u64 	%rd810, [volume];
	ld.global.u32 	%r366, [fileCt];
	mad.lo.s32 	%r367, %r366, 31, 5135;
	cvt.u64.u32 	%rd811, %r367;
	add.s64 	%rd812, %rd810, %rd811;
	ld.u8 	%rs318, [%rd812];
	add.s64 	%rd813, %rd810, %rd752;
	st.u8 	[%rd813+5135], %rs318;
	ld.global.u64 	%rd814, [volume];
	ld.global.u32 	%r368, [fileCt];
	mad.lo.s32 	%r369, %r368, 31, 5136;
	cvt.u64.u32 	%rd815, %r369;
	add.s64 	%rd816, %rd814, %rd815;
	ld.u8 	%rs319, [%rd816];
	add.s64 	%rd817, %rd814, %rd752;
	st.u8 	[%rd817+5136], %rs319;
	ld.global.u64 	%rd818, [volume];
	ld.global.u32 	%r370, [fileCt];
	mad.lo.s32 	%r371, %r370, 31, 5137;
	cvt.u64.u32 	%rd819, %r371;
	add.s64 	%rd820, %rd818, %rd819;
	ld.u8 	%rs320, [%rd820];
	add.s64 	%rd821, %rd818, %rd752;
	st.u8 	[%rd821+5137], %rs320;
	ld.global.u64 	%rd822, [volume];
	ld.global.u32 	%r372, [fileCt];
	mad.lo.s32 	%r373, %r372, 31, 5138;
	cvt.u64.u32 	%rd823, %r373;
	add.s64 	%rd824, %rd822, %rd823;
	ld.u8 	%rs321, [%rd824];
	add.s64 	%rd825, %rd822, %rd752;
	st.u8 	[%rd825+5138], %rs321;
	ld.global.u64 	%rd826, [volume];
	ld.global.u32 	%r374, [fileCt];
	mad.lo.s32 	%r375, %r374, 31, 5139;
	cvt.u64.u32 	%rd827, %r375;
	add.s64 	%rd828, %rd826, %rd827;
	ld.u8 	%rs322, [%rd828];
	add.s64 	%rd829, %rd826, %rd752;
	st.u8 	[%rd829+5139], %rs322;
	ld.global.u64 	%rd830, [volume];
	ld.global.u32 	%r376, [fileCt];
	mad.lo.s32 	%r377, %r376, 31, 5140;
	cvt.u64.u32 	%rd831, %r377;
	add.s64 	%rd832, %rd830, %rd831;
	ld.u8 	%rs323, [%rd832];
	add.s64 	%rd833, %rd830, %rd752;
	st.u8 	[%rd833+5140], %rs323;
	ld.global.u64 	%rd834, [volume];
	ld.global.u32 	%r378, [fileCt];
	mad.lo.s32 	%r379, %r378, 31, 5141;
	cvt.u64.u32 	%rd835, %r379;
	add.s64 	%rd836, %rd834, %rd835;
	ld.u8 	%rs324, [%rd836];
	add.s64 	%rd837, %rd834, %rd752;
	st.u8 	[%rd837+5141], %rs324;
	ld.global.u64 	%rd838, [volume];
	ld.global.u32 	%r380, [fileCt];
	mad.lo.s32 	%r381, %r380, 31, 5142;
	cvt.u64.u32 	%rd839, %r381;
	add.s64 	%rd840, %rd838, %rd839;
	ld.u8 	%rs325, [%rd840];
	add.s64 	%rd841, %rd838, %rd752;
	st.u8 	[%rd841+5142], %rs325;
	ld.global.u64 	%rd842, [volume];
	ld.global.u32 	%r382, [fileCt];
	mad.lo.s32 	%r383, %r382, 31, 5143;
	cvt.u64.u32 	%rd843, %r383;
	add.s64 	%rd844, %rd842, %rd843;
	ld.u8 	%rs326, [%rd844];
	add.s64 	%rd845, %rd842, %rd752;
	st.u8 	[%rd845+5143], %rs326;
	ld.global.u64 	%rd846, [volume];
	ld.global.u32 	%r384, [fileCt];
	mad.lo.s32 	%r385, %r384, 31, 5144;
	cvt.u64.u32 	%rd847, %r385;
	add.s64 	%rd848, %rd846, %rd847;
	ld.u8 	%rs327, [%rd848];
	add.s64 	%rd849, %rd846, %rd752;
	st.u8 	[%rd849+5144], %rs327;
	ld.global.u64 	%rd850, [volume];
	ld.global.u32 	%r386, [fileCt];
	mad.lo.s32 	%r387, %r386, 31, 5145;
	cvt.u64.u32 	%rd851, %r387;
	add.s64 	%rd852, %rd850, %rd851;
	ld.u8 	%rs328, [%rd852];
	add.s64 	%rd853, %rd850, %rd752;
	st.u8 	[%rd853+5145], %rs328;
	ld.global.u64 	%rd854, [volume];
	ld.global.u32 	%r388, [fileCt];
	mad.lo.s32 	%r389, %r388, 31, 5146;
	cvt.u64.u32 	%rd855, %r389;
	add.s64 	%rd856, %rd854, %rd855;
	ld.u8 	%rs329, [%rd856];
	add.s64 	%rd857, %rd854, %rd752;
	st.u8 	[%rd857+5146], %rs329;
	ld.global.u64 	%rd858, [volume];
	ld.global.u32 	%r390, [fileCt];
	mad.lo.s32 	%r391, %r390, 31, 5147;
	cvt.u64.u32 	%rd859, %r391;
	add.s64 	%rd860, %rd858, %rd859;
	ld.u8 	%rs330, [%rd860];
	add.s64 	%rd861, %rd858, %rd752;
	st.u8 	[%rd861+5147], %rs330;
	ld.global.u64 	%rd862, [volume];
	ld.global.u32 	%r392, [fileCt];
	mad.lo.s32 	%r393, %r392, 31, 5148;
	cvt.u64.u32 	%rd863, %r393;
	add.s64 	%rd864, %rd862, %rd863;
	ld.u8 	%rs331, [%rd864];
	add.s64 	%rd865, %rd862, %rd752;
	st.u8 	[%rd865+5148], %rs331;
	ld.global.u64 	%rd866, [volume];
	ld.global.u32 	%r394, [fileCt];
	mad.lo.s32 	%r395, %r394, 31, 5149;
	cvt.u64.u32 	%rd867, %r395;
	add.s64 	%rd868, %rd866, %rd867;
	ld.u8 	%rs332, [%rd868];
	add.s64 	%rd869, %rd866, %rd752;
	st.u8 	[%rd869+5149], %rs332;
	ld.global.u64 	%rd870, [volume];
	ld.global.u32 	%r396, [fileCt];
	mad.lo.s32 	%r397, %r396, 31, 5150;
	cvt.u64.u32 	%rd871, %r397;
	add.s64 	%rd872, %rd870, %rd871;
	ld.u8 	%rs333, [%rd872];
	add.s64 	%rd873, %rd870, %rd752;
	st.u8 	[%rd873+5150], %rs333;
	ld.global.u64 	%rd919, [volume];
	ld.global.u32 	%r439, [fileCt];
	mad.lo.s32 	%r398, %r439, 5120, 5141;
	cvt.u64.u32 	%rd874, %r398;
	add.s64 	%rd875, %rd919, %rd874;
	ld.u8 	%rs334, [%rd875];
	setp.eq.s16 	%p245, %rs334, 0;
	@%p245 bra 	$L__BB0_145;
	shl.b32 	%r55, %r438, 10;
	mov.b32 	%r440, 0;
$L__BB0_144:
	shl.b32 	%r400, %r439, 10;
	add.s32 	%r401, %r440, %r400;
	add.s32 	%r402, %r401, 36864;
	cvt.u64.u32 	%rd876, %r402;
	add.s64 	%rd877, %rd919, %rd876;
	ld.u8 	%rs335, [%rd877];
	cvt.s64.s32 	%rd878, %r440;
	cvt.s64.s32 	%rd879, %r55;
	add.s64 	%rd880, %rd879, %rd878;
	add.s64 	%rd881, %rd919, %rd880;
	st.u8 	[%rd881+36864], %rs335;
	add.s32 	%r440, %r440, 1;
	ld.global.u64 	%rd919, [volume];
	ld.global.u32 	%r439, [fileCt];
	mad.lo.s32 	%r403, %r439, 5120, 5141;
	cvt.u64.u32 	%rd882, %r403;
	add.s64 	%rd883, %rd919, %rd882;
	ld.u8 	%r404, [%rd883];
	setp.lt.u32 	%p246, %r440, %r404;
	@%p246 bra 	$L__BB0_144;
$L__BB0_145:
	cvta.to.local.u64 	%rd885, %rd588;
	mov.b32 	%r405, 5;
	st.local.u32 	[%rd885], %r405;
	cvta.global.u64 	%rd887, %rd31;
	st.local.u64 	[%rd885+8], %rd887;
	mov.u64 	%rd888, $str$5;
	cvta.global.u64 	%rd889, %rd888;
	{ // callseq 17, 0
	.param .b64 param0;
	st.param.b64 	[param0], %rd889;
	.param .b64 param1;
	st.param.b64 	[param1], %rd588;
	.param .b32 retval0;
	call.uni (retval0), 
	vprintf, 
	(
	param0, 
	param1
	);
	ld.param.b32 	%r406, [retval0];
	} // callseq 17
	ld.global.u32 	%r408, [fileCt];
	setp.eq.s32 	%p247, %r408, 0;
	@%p247 bra 	$L__BB0_151;
	mov.b32 	%r441, 0;
$L__BB0_147:
	ld.global.u64 	%rd890, [volume];
	shl.b32 	%r410, %r441, 1;
	cvt.u64.u32 	%rd891, %r410;
	add.s64 	%rd892, %rd890, %rd891;
	mov.b16 	%rs336, 0;
	st.u8 	[%rd892+1024], %rs336;
	ld.global.u64 	%rd893, [volume];
	add.s64 	%rd894, %rd893, %rd891;
	st.u8 	[%rd894+1025], %r441;
	add.s32 	%r441, %r441, 1;
	ld.global.u32 	%r62, [fileCt];
	setp.lt.u32 	%p248, %r441, %r62;
	@%p248 bra 	$L__BB0_147;
	setp.eq.s32 	%p249, %r62, 0;
	@%p249 bra 	$L__BB0_151;
	cvta.to.local.u64 	%rd26, %rd29;
	mov.b32 	%r442, 0;
	mov.u64 	%rd903, $str;
$L__BB0_150:
	ld.global.u64 	%rd896, [volume];
	shl.b32 	%r412, %r442, 1;
	cvt.u64.u32 	%rd897, %r412;
	add.s64 	%rd898, %rd896, %rd897;
	ld.u8 	%r413, [%rd898+1024];
	mul.wide.u32 	%rd899, %r413, 256;
	ld.u8 	%rd900, [%rd898+1025];
	or.b64  	%rd901, %rd899, %rd900;
	mad.lo.s64 	%rd902, %rd901, 31, %rd896;
	ld.u8 	%r414, [%rd902+5120];
	st.local.u32 	[%rd26], %r414;
	cvta.global.u64 	%rd904, %rd903;
	{ // callseq 18, 0
	.param .b64 param0;
	st.param.b64 	[param0], %rd904;
	.param .b64 param1;
	st.param.b64 	[param1], %rd29;
	.param .b32 retval0;
	call.uni (retval0), 
	vprintf, 
	(
	param0, 
	param1
	);
	ld.param.b32 	%r415, [retval0];
	} // callseq 18
	add.s32 	%r442, %r442, 1;
	ld.global.u32 	%r417, [fileCt];
	setp.lt.u32 	%p250, %r442, %r417;
	@%p250 bra 	$L__BB0_150;
$L__BB0_151:
	cvta.to.local.u64 	%rd907, %rd588;
	mov.b32 	%r418, 3;
	st.local.u32 	[%rd907], %r418;
	cvta.global.u64 	%rd909, %rd590;
	{ // callseq 19, 0
	.param .b64 param0;
	st.param.b64 	[param0], %rd909;
	.param .b64 param1;
	st.param.b64 	[param1], %rd588;
	.param .b32 retval0;
	call.uni (retval0), 
	vprintf, 
	(
	param0, 
	param1
	);
	ld.param.b32 	%r419, [retval0];
	} // callseq 19
	ret;

}


// ===== COMPILED SASS (sm_100) =====

	.target	sm_100

	.elftype	@"ET_EXEC"


//--------------------- .note.nv.tkinfo           --------------------------
	.section	.note.nv.tkinfo,"",@"SHT_NOTE"
	.sectionflags	@"SHF_NOTE_NV_TKINFO"
	.tkinfo
        /*0018*/ 	.word	0x00000002
        /*0030*/ 	.string	""
        /*0030*/ 	.string	"ptxas"
        /*0030*/ 	.string	"Cuda compilation tools, release 13.0, V13.0.88"
        /*0030*/ 	.string	"Build cuda_13.0.r13.0/compiler.36424714_0"
        /*0030*/ 	.string	"-arch sm_100 -m 64 "



//--------------------- .note.nv.cuinfo           --------------------------
	.section	.note.nv.cuinfo,"",@"SHT_NOTE"
	.sectionflags	@"SHF_NOTE_NV_CUINFO"
        /*0018*/ 	.short	0x0002
        /*001a*/ 	.short	0x0064
        /*001c*/ 	.short	0x0082
	.zero		2


//--------------------- .nv.info                  --------------------------
	.section	.nv.info,"",@"SHT_CUDA_INFO"
	.align	4


	//----- nvinfo : EIATTR_REGCOUNT
	.align		4
        /*0000*/ 	.byte	0x04, 0x2f
        /*0002*/ 	.short	(.L_12 - .L_11)
	.align		4
.L_11:
        /*0004*/ 	.word	index@(_Z8mykernelPhS_)
        /*0008*/ 	.word	0x00000020


	//----- nvinfo : EIATTR_FRAME_SIZE
	.align		4
.L_12:
        /*000c*/ 	.byte	0x04, 0x11
        /*000e*/ 	.short	(.L_14 - .L_13)
	.align		4
.L_13:
        /*0010*/ 	.word	index@(_Z8mykernelPhS_)
        /*0014*/ 	.word	0x00000020


	//----- nvinfo : EIATTR_MIN_STACK_SIZE
	.align		4
.L_14:
        /*0018*/ 	.byte	0x04, 0x12
        /*001a*/ 	.short	(.L_16 - .L_15)
	.align		4
.L_15:
        /*001c*/ 	.word	index@(_Z8mykernelPhS_)
        /*0020*/ 	.word	0x00000020
.L_16:


//--------------------- .nv.compat                --------------------------
	.section	.nv.compat,"",@"SHT_CUDA_COMPAT_INFO"
	.align	4
        /*0000*/ 	.byte	0x02, 0x09, 0x00, 0x00, 0x02, 0x02, 0x01, 0x00, 0x02, 0x05, 0x05, 0x00, 0x03, 0x07, 0x01, 0x01
        /*0010*/ 	.byte	0x02, 0x03, 0x00, 0x00, 0x02, 0x06, 0x01, 0x00, 0x04, 0x0b, 0x08, 0x00, 0x09, 0x00, 0x00, 0x00
        /*0020*/ 	.byte	0x00, 0x00, 0x00, 0x00


//--------------------- .nv.info._Z8mykernelPhS_  --------------------------
	.section	.nv.info._Z8mykernelPhS_,"",@"SHT_CUDA_INFO"
	.sectionflags	@""
	.align	4


	//----- nvinfo : EIATTR_CUDA_API_VERSION
	.align		4
        /*0000*/ 	.byte	0x04, 0x37
        /*0002*/ 	.short	(.L_18 - .L_17)
.L_17:
        /*0004*/ 	.word	0x00000082


	//----- nvinfo : EIATTR_KPARAM_INFO
	.align		4
.L_18:
        /*0008*/ 	.byte	0x04, 0x17
        /*000a*/ 	.short	(.L_20 - .L_19)
.L_19:
        /*000c*/ 	.word	0x00000000
        /*0010*/ 	.short	0x0001
        /*0012*/ 	.short	0x0008
        /*0014*/ 	.byte	0x00, 0xf5, 0x21, 0x00


	//----- nvinfo : EIATTR_KPARAM_INFO
	.align		4
.L_20:
        /*0018*/ 	.byte	0x04, 0x17
        /*001a*/ 	.short	(.L_22 - .L_21)
.L_21:
        /*001c*/ 	.word	0x00000000
        /*0020*/ 	.short	0x0000
        /*0022*/ 	.short	0x0000
        /*0024*/ 	.byte	0x00, 0xf5, 0x21, 0x00


	//----- nvinfo : EIATTR_SPARSE_MMA_MASK
	.align		4
.L_22:
        /*0028*/ 	.byte	0x03, 0x50
        /*002a*/ 	.short	0x0000


	//----- nvinfo : EIATTR_MAXREG_COUNT
	.align		4
        /*002c*/ 	.byte	0x03, 0x1b
        /*002e*/ 	.short	0x00ff


	//----- nvinfo : EIATTR_EXTERNS
	.align		4
        /*0030*/ 	.byte	0x04, 0x0f
        /*0032*/ 	.short	(.L_24 - .L_23)


	//   ....[0]....
	.align		4
.L_23:
        /*0034*/ 	.word	index@(vprintf)


	//----- nvinfo : EIATTR_MERCURY_ISA_VERSION
	.align		4
.L_24:
        /*0038*/ 	.byte	0x03, 0x5f
        /*003a*/ 	.short	0x0101


	//----- nvinfo : EIATTR_VRC_CTA_INIT_COUNT
	.align		4
        /*003c*/ 	.byte	0x02, 0x4a
	.zero		1
	.zero		1


	//----- nvinfo : EIATTR_SYSCALL_OFFSETS
	.align		4
        /*0040*/ 	.byte	0x04, 0x46
        /*0042*/ 	.short	(.L_26 - .L_25)


	//   ....[0]....
.L_25:
        /*0044*/ 	.word	0x00000150


	//   ....[1]....
        /*0048*/ 	.word	0x00002550


	//   ....[2]....
        /*004c*/ 	.word	0x00002610


	//   ....[3]....
        /*0050*/ 	.word	0x00004060


	//   ....[4]....
        /*0054*/ 	.word	0x00004120


	//   ....[5]....
        /*0058*/ 	.word	0x00005b60


	//   ....[6]....
        /*005c*/ 	.word	0x000061f0


	//   ....[7]....
        /*0060*/ 	.word	0x00006510


	//   ....[8]....
        /*0064*/ 	.word	0x00006620


	//   ....[9]....
        /*0068*/ 	.word	0x00006930


	//   ....[10]....
        /*006c*/ 	.word	0x00006a70


	//   ....[11]....
        /*0070*/ 	.word	0x00006b30


	//   ....[12]....
        /*0074*/ 	.word	0x00007f40


	//   ....[13]....
        /*0078*/ 	.word	0x00008250


	//   ....[14]....
        /*007c*/ 	.word	0x00008380


	//   ....[15]....
        /*0080*/ 	.word	0x000086a0


	//   ....[16]....
        /*0084*/ 	.word	0x000087d0


	//   ....[17]....
        /*0088*/ 	.word	0x00009f10


	//   ....[18]....
        /*008c*/ 	.word	0x0000a220


	//   ....[19]....
        /*0090*/ 	.word	0x0000a350


	//----- nvinfo : EIATTR_EXIT_INSTR_OFFSETS
	.align		4
.L_26:
        /*0094*/ 	.byte	0x04, 0x1c
        /*0096*/ 	.short	(.L_28 - .L_27)


	//   ....[0]....
.L_27:
        /*0098*/ 	.word	0x0000a360


	//----- nvinfo : EIATTR_CRS_STACK_SIZE
	.align		4
.L_28:
        /*009c*/ 	.byte	0x04, 0x1e
        /*009e*/ 	.short	(.L_30 - .L_29)
.L_29:
        /*00a0*/ 	.word	0x00000000


	//----- nvinfo : EIATTR_CBANK_PARAM_SIZE
	.align		4
.L_30:
        /*00a4*/ 	.byte	0x03, 0x19
        /*00a6*/ 	.short	0x0010


	//----- nvinfo : EIATTR_PARAM_CBANK
	.align		4
        /*00a8*/ 	.byte	0x04, 0x0a
        /*00aa*/ 	.short	(.L_32 - .L_31)
	.align		4
.L_31:
        /*00ac*/ 	.word	index@(.nv.constant0._Z8mykernelPhS_)
        /*00b0*/ 	.short	0x0380
        /*00b2*/ 	.short	0x0010


	//----- nvinfo : EIATTR_SW_WAR
	.align		4
.L_32:
        /*00b4*/ 	.byte	0x04, 0x36
        /*00b6*/ 	.short	(.L_34 - .L_33)
.L_33:
        /*00b8*/ 	.word	0x00000008
.L_34:


//--------------------- .nv.callgraph             --------------------------
	.section	.nv.callgraph,"",@"SHT_CUDA_CALLGRAPH"
	.align	4
	.sectionentsize	8
	.align		4
        /*0000*/ 	.word	0x00000000
	.align		4
        /*0004*/ 	.word	0xffffffff
	.align		4
        /*0008*/ 	.word	index@(_Z8mykernelPhS_)
	.align		4
        /*000c*/ 	.word	index@(vprintf)
	.align		4
        /*0010*/ 	.word	0x00000000
	.align		4
        /*0014*/ 	.word	0xfffffffe
	.align		4
        /*0018*/ 	.word	0x00000000
	.align		4
        /*001c*/ 	.word	0xfffffffd
	.align		4
        /*0020*/ 	.word	0x00000000
	.align		4
        /*0024*/ 	.word	0xfffffffc


//--------------------- .nv.constant4             --------------------------
	.section	.nv.constant4,"a",@progbits
	.align	8
	.align		8
.nv.constant4:
        /*0000*/ 	.dword	vprintf
	.align		8
        /*0008*/ 	.dword	currentTime
	.align		8
        /*0010*/ 	.dword	fileCt
	.align		8
        /*0018*/ 	.dword	volume
	.align		8
        /*0020*/ 	.dword	$str
	.align		8
        /*0028*/ 	.dword	$str$1
	.align		8
        /*0030*/ 	.dword	$str$2
	.align		8
        /*0038*/ 	.dword	$str$3
	.align		8
        /*0040*/ 	.dword	$str$4
	.align		8
        /*0048*/ 	.dword	$str$5
	.align		8
        /*0050*/ 	.dword	$str$6
	.align		8
        /*0058*/ 	.dword	$str$7


//--------------------- .text._Z8mykernelPhS_     --------------------------
	.section	.text._Z8mykernelPhS_,"ax",@progbits
	.align	128
        .global         _Z8mykernelPhS_
        .type           _Z8mykernelPhS_,@function
        .size           _Z8mykernelPhS_,(.L_x_102 - _Z8mykernelPhS_)
        .other          _Z8mykernelPhS_,@"STO_CUDA_ENTRY STV_DEFAULT"
_Z8mykernelPhS_:
.text._Z8mykernelPhS_:
[----:B------:R-:W0:Y:S08]  /*0000*/  LDC R1, c[0x0][0x37c] ;  /* 0x0000df00ff017b82 */ /* 0x000e300000000800 */
[----:B------:R-:W1:Y:S01]  /*0010*/  LDC.64 R8, c[0x4][0x50] ;  /* 0x01001400ff087b82 */ /* 0x000e620000000a00 */
[----:B------:R-:W2:Y:S01]  /*0020*/  LDCU UR4, c[0x0][0x2f8] ;  /* 0x00005f00ff0477ac */ /* 0x000ea20008000800 */
[----:B0-----:R-:W-:Y:S01]  /*0030*/  VIADD R1, R1, 0xffffffe0 ;  /* 0xffffffe001017836 */ /* 0x001fe20000000000 */
[----:B------:R-:W-:Y:S01]  /*0040*/  MOV R0, 0x0 ;  /* 0x0000000000007802 */ /* 0x000fe20000000f00 */
[----:B------:R-:W-:Y:S01]  /*0050*/  IMAD.MOV.U32 R10, RZ, RZ, 0x1 ;  /* 0x00000001ff0a7424 */ /* 0x000fe200078e00ff */
[----:B------:R-:W0:Y:S03]  /*0060*/  LDCU UR5, c[0x0][0x2fc] ;  /* 0x00005f80ff0577ac */ /* 0x000e260008000800 */
[----:B------:R3:W4:Y:S01]  /*0070*/  LDC.64 R2, c[0x4][R0] ;  /* 0x0100000000027b82 */ /* 0x0007220000000a00 */
[----:B------:R3:W-:Y:S01]  /*0080*/  STL [R1+0x18], R10 ;  /* 0x0000180a01007387 */ /* 0x0007e20000100800 */
[----:B------:R-:W5:Y:S01]  /*0090*/  LDCU.64 UR6, c[0x4][0x28] ;  /* 0x01000500ff0677ac */ /* 0x000f620008000a00 */
[----:B------:R-:W3:Y:S01]  /*00a0*/  LDCU.64 UR36, c[0x0][0x358] ;  /* 0x00006b00ff2477ac */ /* 0x000ee20008000a00 */
[----:B--2---:R-:W-:Y:S01]  /*00b0*/  IADD3 R24, P0, PT, R1, UR4, RZ ;  /* 0x0000000401187c10 */ /* 0x004fe2000ff1e0ff */
[----:B-1----:R1:W-:Y:S04]  /*00c0*/  STL.64 [R1+0x10], R8 ;  /* 0x0000100801007387 */ /* 0x0023e80000100a00 */
[----:B0-----:R-:W-:Y:S01]  /*00d0*/  IMAD.X R23, RZ, RZ, UR5, P0 ;  /* 0x00000005ff177e24 */ /* 0x001fe200080e06ff */
[----:B------:R-:W-:Y:S01]  /*00e0*/  IADD3 R22, P0, PT, R24, 0x10, RZ ;  /* 0x0000001018167810 */ /* 0x000fe20007f1e0ff */
[----:B-----5:R-:W-:-:S02]  /*00f0*/  IMAD.U32 R4, RZ, RZ, UR6 ;  /* 0x00000006ff047e24 */ /* 0x020fc4000f8e00ff */
[----:B------:R-:W-:Y:S02]  /*0100*/  IMAD.U32 R5, RZ, RZ, UR7 ;  /* 0x00000007ff057e24 */ /* 0x000fe4000f8e00ff */
[----:B------:R-:W-:Y:S02]  /*0110*/  IMAD.X R19, RZ, RZ, R23, P0 ;  /* 0x000000ffff137224 */ /* 0x000fe400000e0617 */
[----:B------:R-:W-:Y:S02]  /*0120*/  IMAD.MOV.U32 R6, RZ, RZ, R22 ;  /* 0x000000ffff067224 */ /* 0x000fe400078e0016 */
[----:B-1-3--:R-:W-:-:S07]  /*0130*/  IMAD.MOV.U32 R7, RZ, RZ, R19 ;  /* 0x000000ffff077224 */ /* 0x00afce00078e0013 */
[----:B------:R-:W-:-:S07]  /*0140*/  LEPC R20, `(.L_x_0) ;  /* 0x000000001014794e */ /* 0x000fce0000000000 */
[----:B----4-:R-:W-:Y:S05]  /*0150*/  CALL.ABS.NOINC R2 ;  /* 0x0000000002007343 */ /* 0x010fea0003c00000 */
.L_x_0:
[----:B------:R-:W0:Y:S02]  /*0160*/  LDC.64 R6, c[0x4][0x18] ;  /* 0x01000600ff067b82 */ /* 0x000e240000000a00 */
[----:B0-----:R-:W5:Y:S01]  /*0170*/  LDG.E.64 R6, desc[UR36][R6.64] ;  /* 0x0000002406067981 */ /* 0x001f62000c1e1b00 */
[----:B------:R-:W-:Y:S04]  /*0180*/  BSSY.RECONVERGENT B0, `(.L_x_1) ;  /* 0x00000c6000007945 */ /* 0x000fe80003800200 */
[----:B------:R-:W-:Y:S01]  /*0190*/  BSSY.RELIABLE B10, `(.L_x_2) ;  /* 0x000005c0000a7945 */ /* 0x000fe20003800100 */
[----:B------:R-:W-:-:S07]  /*01a0*/  IMAD.MOV.U32 R0, RZ, RZ, RZ ;  /* 0x000000ffff007224 */ /* 0x000fce00078e00ff */
.L_x_12:
[----:B------:R-:W-:-:S05]  /*01b0*/  IMAD R3, R0, 0x1f, RZ ;  /* 0x0000001f00037824 */ /* 0x000fca00078e02ff */
[----:B-----5:R-:W-:-:S04]  /*01c0*/  IADD3 R2, P0, PT, R3, R6, RZ ;  /* 0x0000000603027210 */ /* 0x020fc80007f1e0ff */
[----:B------:R-:W-:-:S05]  /*01d0*/  IADD3.X R3, PT, PT, RZ, R7, RZ, P0, !PT ;  /* 0x00000007ff037210 */ /* 0x000fca00007fe4ff */
[----:B------:R-:W2:Y:S01]  /*01e0*/  LD.E.U8 R4, desc[UR36][R2.64+0x1400] ;  /* 0x0014002402047980 */ /* 0x000ea2000c101100 */
[----:B------:R-:W-:Y:S01]  /*01f0*/  BSSY.RECONVERGENT B1, `(.L_x_3) ;  /* 0x000000e000017945 */ /* 0x000fe20003800200 */
[----:B------:R-:W-:Y:S02]  /*0200*/  PLOP3.LUT P0, PT, PT, PT, PT, 0x80, 0x8 ;  /* 0x000000000008781c */ /* 0x000fe40003f0f070 */
[----:B--2---:R-:W-:-:S13]  /*0210*/  ISETP.NE.AND P1, PT, R4, 0x74, PT ;  /* 0x000000740400780c */ /* 0x004fda0003f25270 */
[----:B------:R-:W-:Y:S05]  /*0220*/  @P1 BRA `(.L_x_4) ;  /* 0x0000000000281947 */ /* 0x000fea0003800000 */
[----:B------:R-:W2:Y:S02]  /*0230*/  LD.E.U8 R4, desc[UR36][R2.64+0x1401] ;  /* 0x0014012402047980 */ /* 0x000ea4000c101100 */
[----:B--2---:R-:W-:-:S13]  /*0240*/  ISETP.NE.AND P1, PT, R4, 0x2e, PT ;  /* 0x0000002e0400780c */ /* 0x004fda0003f25270 */
[----:B------:R-:W-:Y:S05]  /*0250*/  @P1 BRA `(.L_x_4) ;  /* 0x00000000001c1947 */ /* 0x000fea0003800000 */
[----:B------:R-:W2:Y:S02]  /*0260*/  LD.E.U8 R4, desc[UR36][R2.64+0x1402] ;  /* 0x0014022402047980 */ /* 0x000ea4000c101100 */
[----:B--2---:R-:W-:-:S13]  /*0270*/  ISETP.NE.AND P1, PT, R4, 0x74, PT ;  /* 0x000000740400780c */ /* 0x004fda0003f25270 */
[----:B------:R-:W-:Y:S05]  /*0280*/  @P1 BRA `(.L_x_4) ;  /* 0x0000000000101947 */ /* 0x000fea0003800000 */
[----:B------:R-:W2:Y:S02]  /*0290*/  LD.E.U8 R4, desc[UR36][R2.64+0x1403] ;  /* 0x0014032402047980 */ /* 0x000ea4000c101100 */
[----:B--2---:R-:W-:-:S13]  /*02a0*/  ISETP.NE.AND P1, PT, R4, 0x78, PT ;  /* 0x000000780400780c */ /* 0x004fda0003f25270 */
[----:B------:R-:W2:Y:S02]  /*02b0*/  @!P1 LD.E.U8 R4, desc[UR36][R2.64+0x1404] ;  /* 0x0014042402049980 */ /* 0x000ea4000c101100 */
[----:B--2---:R-:W-:-:S13]  /*02c0*/  @!P1 ISETP.NE.AND P0, PT, R4, 0x74, PT ;  /* 0x000000740400980c */ /* 0x004fda0003f05270 */
.L_x_4:
[----:B------:R-:W-:Y:S05]  /*02d0*/  BSYNC.RECONVERGENT B1 ;  /* 0x0000000000017941 */ /* 0x000fea0003800200 */
.L_x_3:
[----:B------:R-:W2:Y:S01]  /*02e0*/  LD.E.U8 R4, desc[UR36][R2.64+0x1405] ;  /* 0x0014052402047980 */ /* 0x000ea2000c101100 */
[----:B------:R-:W-:Y:S01]  /*02f0*/  IMAD.MOV.U32 R9, RZ, RZ, R0 ;  /* 0x000000ffff097224 */ /* 0x000fe200078e0000 */
[----:B--2---:R-:W-:-:S13]  /*0300*/  ISETP.EQ.AND P1, PT, R4, RZ, PT ;  /* 0x000000ff0400720c */ /* 0x004fda0003f22270 */
[----:B------:R-:W-:Y:S05]  /*0310*/  @!P0 BREAK.RELIABLE P1, B10 ;  /* 0x00000000000a8942 */ /* 0x000fea0000800100 */
[----:B------:R-:W-:Y:S05]  /*0320*/  @!P0 BRA P1, `(.L_x_5) ;  /* 0x0000000800ac8947 */ /* 0x000fea0000800000 */
        /* <DEDUP_REMOVED lines=15> */
.L_x_7:
[----:B------:R-:W-:Y:S05]  /*0420*/  BSYNC.RECONVERGENT B1 ;  /* 0x0000000000017941 */ /* 0x000fea0003800200 */
.L_x_6:
[----:B------:R-:W2:Y:S01]  /*0430*/  LD.E.U8 R4, desc[UR36][R2.64+0x1424] ;  /* 0x0014242402047980 */ /* 0x000ea2000c101100 */
[----:B------:R-:W-:Y:S01]  /*0440*/  VIADD R9, R0, 0x1 ;  /* 0x0000000100097836 */ /* 0x000fe20000000000 */
        /* <DEDUP_REMOVED lines=18> */
.L_x_9:
[----:B------:R-:W-:Y:S05]  /*0570*/  BSYNC.RECONVERGENT B1 ;  /* 0x0000000000017941 */ /* 0x000fea0003800200 */
.L_x_8:
        /* <DEDUP_REMOVED lines=20> */
.L_x_11:
[----:B------:R-:W-:Y:S05]  /*06c0*/  BSYNC.RECONVERGENT B1 ;  /* 0x0000000000017941 */ /* 0x000fea0003800200 */
.L_x_10:
[----:B------:R-:W2:Y:S01]  /*06d0*/  LD.E.U8 R2, desc[UR36][R2.64+0x1462] ;  /* 0x0014622402027980 */ /* 0x000ea2000c101100 */
[----:B------:R-:W-:Y:S01]  /*06e0*/  VIADD R9, R0, 0x3 ;  /* 0x0000000300097836 */ /* 0x000fe20000000000 */
[----:B--2---:R-:W-:-:S13]  /*06f0*/  ISETP.EQ.AND P1, PT, R2, RZ, PT ;  /* 0x000000ff0200720c */ /* 0x004fda0003f22270 */
[----:B------:R-:W-:Y:S05]  /*0700*/  @!P0 BREAK.RELIABLE P1, B10 ;  /* 0x00000000000a8942 */ /* 0x000fea0000800100 */
[----:B------:R-:W-:Y:S05]  /*0710*/  @!P0 BRA P1, `(.L_x_5) ;  /* 0x0000000400b08947 */ /* 0x000fea0000800000 */
[----:B------:R-:W-:-:S05]  /*0720*/  VIADD R0, R0, 0x4 ;  /* 0x0000000400007836 */ /* 0x000fca0000000000 */
[----:B------:R-:W-:-:S13]  /*0730*/  ISETP.NE.AND P0, PT, R0, 0x400, PT ;  /* 0x000004000000780c */ /* 0x000fda0003f05270 */
[----:B------:R-:W-:Y:S05]  /*0740*/  @P0 BRA `(.L_x_12) ;  /* 0xfffffff800980947 */ /* 0x000fea000383ffff */
[----:B------:R-:W-:Y:S05]  /*0750*/  BSYNC.RELIABLE B10 ;  /* 0x00000000000a7941 */ /* 0x000fea0003800100 */
.L_x_2:
[----:B------:R-:W0:Y:S02]  /*0760*/  LDC.64 R10, c[0x4][0x10] ;  /* 0x01000400ff0a7b82 */ /* 0x000e240000000a00 */
[----:B0-----:R-:W2:Y:S06]  /*0770*/  LDG.E R9, desc[UR36][R10.64] ;  /* 0x000000240a097981 */ /* 0x001eac000c1e1900 */
[----:B------:R-:W0:Y:S01]  /*0780*/  LDC.64 R2, c[0x4][0x18] ;  /* 0x01000600ff027b82 */ /* 0x000e220000000a00 */
[----:B------:R-:W-:Y:S02]  /*0790*/  IMAD.MOV.U32 R4, RZ, RZ, 0x74 ;  /* 0x00000074ff047424 */ /* 0x000fe400078e00ff */
[----:B--2---:R-:W-:-:S02]  /*07a0*/  IMAD R0, R9, 0x1f, RZ ;  /* 0x0000001f09007824 */ /* 0x004fc400078e02ff */
[----:B------:R-:W-:Y:S02]  /*07b0*/  VIADD R5, R9, 0x1 ;  /* 0x0000000109057836 */ /* 0x000fe40000000000 */
[----:B------:R-:W-:-:S03]  /*07c0*/  VIADD R13, R0, 0x1400 ;  /* 0x00001400000d7836 */ /* 0x000fc60000000000 */
[----:B------:R-:W-:Y:S02]  /*07d0*/  STG.E desc[UR36][R10.64], R5 ;  /* 0x000000050a007986 */ /* 0x000fe4000c101924 */
[----:B------:R-:W-:-:S05]  /*07e0*/  IADD3 R12, P0, PT, R13, R6, RZ ;  /* 0x000000060d0c7210 */ /* 0x000fca0007f1e0ff */
[----:B------:R-:W-:-:S05]  /*07f0*/  IMAD.X R13, RZ, RZ, R7, P0 ;  /* 0x000000ffff0d7224 */ /* 0x000fca00000e0607 */
[----:B------:R-:W-:Y:S04]  /*0800*/  ST.E.U8 desc[UR36][R12.64], R4 ;  /* 0x000000040c007985 */ /* 0x000fe8000c101124 */
[----:B0-----:R-:W2:Y:S01]  /*0810*/  LDG.E.64 R6, desc[UR36][R2.64] ;  /* 0x0000002402067981 */ /* 0x001ea2000c1e1b00 */
[----:B------:R-:W-:-:S04]  /*0820*/  IADD3 R15, PT, PT, R0, 0x1401, RZ ;  /* 0x00001401000f7810 */ /* 0x000fc80007ffe0ff */
[----:B--2---:R-:W-:Y:S01]  /*0830*/  IADD3 R14, P0, PT, R6, R15, RZ ;  /* 0x0000000f060e7210 */ /* 0x004fe20007f1e0ff */
[----:B------:R-:W-:-:S04]  /*0840*/  IMAD.MOV.U32 R6, RZ, RZ, 0x2e ;  /* 0x0000002eff067424 */ /* 0x000fc800078e00ff */
[--C-:B------:R-:W-:Y:S01]  /*0850*/  IMAD.X R15, RZ, RZ, R7.reuse, P0 ;  /* 0x000000ffff0f7224 */ /* 0x100fe200000e0607 */
[----:B------:R-:W-:-:S05]  /*0860*/  PRMT R7, R6, 0x7610, R7 ;  /* 0x0000761006077816 */ /* 0x000fca0000000007 */
[----:B------:R0:W-:Y:S04]  /*0870*/  ST.E.U8 desc[UR36][R14.64], R7 ;  /* 0x000000070e007985 */ /* 0x0001e8000c101124 */
[----:B0-----:R-:W2:Y:S01]  /*0880*/  LDG.E.64 R6, desc[UR36][R2.64] ;  /* 0x0000002402067981 */ /* 0x001ea2000c1e1b00 */
[----:B------:R-:W-:-:S05]  /*0890*/  VIADD R17, R0, 0x1402 ;  /* 0x0000140200117836 */ /* 0x000fca0000000000 */
[----:B--2---:R-:W-:-:S05]  /*08a0*/  IADD3 R10, P0, PT, R6, R17, RZ ;  /* 0x00000011060a7210 */ /* 0x004fca0007f1e0ff */
[----:B------:R-:W-:-:S05]  /*08b0*/  IMAD.X R11, RZ, RZ, R7, P0 ;  /* 0x000000ffff0b7224 */ /* 0x000fca00000e0607 */
[----:B------:R0:W-:Y:S04]  /*08c0*/  ST.E.U8 desc[UR36][R10.64], R4 ;  /* 0x000000040a007985 */ /* 0x0001e8000c101124 */
[----:B------:R-:W2:Y:S01]  /*08d0*/  LDG.E.64 R6, desc[UR36][R2.64] ;  /* 0x0000002402067981 */ /* 0x000ea2000c1e1b00 */
[----:B------:R-:W-:Y:S02]  /*08e0*/  VIADD R13, R0, 0x1403 ;  /* 0x00001403000d7836 */ /* 0x000fe40000000000 */
[----:B------:R-:W-:-:S03]  /*08f0*/  IMAD.MOV.U32 R5, RZ, RZ, 0x78 ;  /* 0x00000078ff057424 */ /* 0x000fc600078e00ff */
[----:B--2---:R-:W-:-:S05]  /*0900*/  IADD3 R12, P0, PT, R6, R13, RZ ;  /* 0x0000000d060c7210 */ /* 0x004fca0007f1e0ff */
[----:B------:R-:W-:-:S05]  /*0910*/  IMAD.X R13, RZ, RZ, R7, P0 ;  /* 0x000000ffff0d7224 */ /* 0x000fca00000e0607 */
[----:B------:R1:W-:Y:S04]  /*0920*/  ST.E.U8 desc[UR36][R12.64], R5 ;  /* 0x000000050c007985 */ /* 0x0003e8000c101124 */
[----:B------:R-:W2:Y:S01]  /*0930*/  LDG.E.64 R6, desc[UR36][R2.64] ;  /* 0x0000002402067981 */ /* 0x000ea2000c1e1b00 */
[----:B------:R-:W-:-:S05]  /*0940*/  VIADD R15, R0, 0x1404 ;  /* 0x00001404000f7836 */ /* 0x000fca0000000000 */
[----:B--2---:R-:W-:-:S05]  /*0950*/  IADD3 R14, P0, PT, R6, R15, RZ ;  /* 0x0000000f060e7210 */ /* 0x004fca0007f1e0ff */
[----:B------:R-:W-:-:S05]  /*0960*/  IMAD.X R15, RZ, RZ, R7, P0 ;  /* 0x000000ffff0f7224 */ /* 0x000fca00000e0607 */
[----:B------:R2:W-:Y:S04]  /*0970*/  ST.E.U8 desc[UR36][R14.64], R4 ;  /* 0x000000040e007985 */ /* 0x0005e8000c101124 */
[----:B------:R-:W3:Y:S01]  /*0980*/  LDG.E.64 R6, desc[UR36][R2.64] ;  /* 0x0000002402067981 */ /* 0x000ee2000c1e1b00 */
[----:B0-----:R-:W-:-:S04]  /*0990*/  IADD3 R11, PT, PT, R0, 0x1405, RZ ;  /* 0x00001405000b7810 */ /* 0x001fc80007ffe0ff */
[----:B---3--:R-:W-:-:S05]  /*09a0*/  IADD3 R10, P0, PT, R6, R11, RZ ;  /* 0x0000000b060a7210 */ /* 0x008fca0007f1e0ff */
[----:B------:R-:W-:-:S05]  /*09b0*/  IMAD.X R11, RZ, RZ, R7, P0 ;  /* 0x000000ffff0b7224 */ /* 0x000fca00000e0607 */
[----:B------:R0:W-:Y:S04]  /*09c0*/  ST.E.U8 desc[UR36][R10.64], RZ ;  /* 0x000000ff0a007985 */ /* 0x0001e8000c101124 */
[----:B------:R-:W3:Y:S01]  /*09d0*/  LDG.E.64 R6, desc[UR36][R2.64] ;  /* 0x0000002402067981 */ /* 0x000ee2000c1e1b00 */
[----:B-1----:R-:W-:-:S05]  /*09e0*/  VIADD R13, R0, 0x1415 ;  /* 0x00001415000d7836 */ /* 0x002fca0000000000 */
[----:B---3--:R-:W-:-:S05]  /*09f0*/  IADD3 R12, P0, PT, R6, R13, RZ ;  /* 0x0000000d060c7210 */ /* 0x008fca0007f1e0ff */
[----:B------:R-:W-:-:S05]  /*0a00*/  IMAD.X R13, RZ, RZ, R7, P0 ;  /* 0x000000ffff0d7224 */ /* 0x000fca00000e0607 */
[----:B------:R1:W-:Y:S04]  /*0a10*/  ST.E.U8 desc[UR36][R12.64], RZ ;  /* 0x000000ff0c007985 */ /* 0x0003e8000c101124 */
[----:B------:R-:W3:Y:S01]  /*0a20*/  LDG.E.64 R6, desc[UR36][R2.64] ;  /* 0x0000002402067981 */ /* 0x000ee2000c1e1b00 */
[----:B--2---:R-:W-:Y:S01]  /*0a30*/  VIADD R15, R0, 0x1416 ;  /* 0x00001416000f7836 */ /* 0x004fe20000000000 */
[----:B------:R-:W2:Y:S04]  /*0a40*/  LDC.64 R4, c[0x4][0x8] ;  /* 0x01000200ff047b82 */ /* 0x000ea80000000a00 */
[----:B---3--:R-:W-:-:S05]  /*0a50*/  IADD3 R14, P0, PT, R6, R15, RZ ;  /* 0x0000000f060e7210 */ /* 0x008fca0007f1e0ff */
[----:B------:R-:W-:-:S05]  /*0a60*/  IMAD.X R15, RZ, RZ, R7, P0 ;  /* 0x000000ffff0f7224 */ /* 0x000fca00000e0607 */
[----:B------:R3:W-:Y:S04]  /*0a70*/  ST.E.U8 desc[UR36][R14.64], RZ ;  /* 0x000000ff0e007985 */ /* 0x0007e8000c101124 */
[----:B------:R-:W4:Y:S04]  /*0a80*/  LDG.E.64 R6, desc[UR36][R2.64] ;  /* 0x0000002402067981 */ /* 0x000f28000c1e1b00 */
[----:B--2---:R-:W2:Y:S01]  /*0a90*/  LDG.E.U8 R17, desc[UR36][R4.64+0x3] ;  /* 0x0000032404117981 */ /* 0x004ea2000c1e1100 */
[----:B0-----:R-:W-:-:S05]  /*0aa0*/  VIADD R11, R0, 0x1417 ;  /* 0x00001417000b7836 */ /* 0x001fca0000000000 */
[----:B----4-:R-:W-:-:S05]  /*0ab0*/  IADD3 R10, P0, PT, R6, R11, RZ ;  /* 0x0000000b060a7210 */ /* 0x010fca0007f1e0ff */
[----:B------:R-:W-:-:S05]  /*0ac0*/  IMAD.X R11, RZ, RZ, R7, P0 ;  /* 0x000000ffff0b7224 */ /* 0x000fca00000e0607 */
[----:B--2---:R0:W-:Y:S04]  /*0ad0*/  ST.E.U8 desc[UR36][R10.64], R17 ;  /* 0x000000110a007985 */ /* 0x0041e8000c101124 */
[----:B------:R-:W2:Y:S04]  /*0ae0*/  LDG.E.64 R6, desc[UR36][R2.64] ;  /* 0x0000002402067981 */ /* 0x000ea8000c1e1b00 */
[----:B------:R-:W4:Y:S01]  /*0af0*/  LDG.E.U16 R21, desc[UR36][R4.64+0x2] ;  /* 0x0000022404157981 */ /* 0x000f22000c1e1500 */
[----:B-1----:R-:W-:-:S05]  /*0b00*/  VIADD R13, R0, 0x1418 ;  /* 0x00001418000d7836 */ /* 0x002fca0000000000 */
[----:B--2---:R-:W-:-:S05]  /*0b10*/  IADD3 R12, P0, PT, R6, R13, RZ ;  /* 0x0000000d060c7210 */ /* 0x004fca0007f1e0ff */
[----:B------:R-:W-:-:S05]  /*0b20*/  IMAD.X R13, RZ, RZ, R7, P0 ;  /* 0x000000ffff0d7224 */ /* 0x000fca00000e0607 */
[----:B----4-:R1:W-:Y:S04]  /*0b30*/  ST.E.U8 desc[UR36][R12.64], R21 ;  /* 0x000000150c007985 */ /* 0x0103e8000c101124 */
[----:B------:R-:W2:Y:S04]  /*0b40*/  LDG.E.64 R6, desc[UR36][R2.64] ;  /* 0x0000002402067981 */ /* 0x000ea8000c1e1b00 */
[----:B------:R-:W0:Y:S01]  /*0b50*/  LDG.E R8, desc[UR36][R4.64] ;  /* 0x0000002404087981 */ /* 0x000e22000c1e1900 */
[----:B---3--:R-:W-:-:S04]  /*0b60*/  IADD3 R15, PT, PT, R0, 0x1419, RZ ;  /* 0x00001419000f7810 */ /* 0x008fc80007ffe0ff */
[----:B--2---:R-:W-:Y:S02]  /*0b70*/  IADD3 R14, P0, PT, R6, R15, RZ ;  /* 0x0000000f060e7210 */ /* 0x004fe40007f1e0ff */
[----:B0-----:R-:W-:-:S03]  /*0b80*/  SHF.R.U32.HI R17, RZ, 0x8, R8 ;  /* 0x00000008ff117819 */ /* 0x001fc60000011608 */
[----:B------:R-:W-:-:S05]  /*0b90*/  IMAD.X R15, RZ, RZ, R7, P0 ;  /* 0x000000ffff0f7224 */ /* 0x000fca00000e0607 */
[----:B------:R0:W-:Y:S04]  /*0ba0*/  ST.E.U8 desc[UR36][R14.64], R17 ;  /* 0x000000110e007985 */ /* 0x0001e8000c101124 */
[----:B------:R-:W2:Y:S04]  /*0bb0*/  LDG.E.64 R6, desc[UR36][R2.64] ;  /* 0x0000002402067981 */ /* 0x000ea8000c1e1b00 */
[----:B------:R-:W3:Y:S01]  /*0bc0*/  LDG.E R25, desc[UR36][R4.64] ;  /* 0x0000002404197981 */ /* 0x000ee2000c1e1900 */
[----:B------:R-:W-:-:S05]  /*0bd0*/  VIADD R11, R0, 0x141a ;  /* 0x0000141a000b7836 */ /* 0x000fca0000000000 */
[----:B--2---:R-:W-:-:S05]  /*0be0*/  IADD3 R10, P0, PT, R6, R11, RZ ;  /* 0x0000000b060a7210 */ /* 0x004fca0007f1e0ff */
[----:B------:R-:W-:-:S05]  /*0bf0*/  IMAD.X R11, RZ, RZ, R7, P0 ;  /* 0x000000ffff0b7224 */ /* 0x000fca00000e0607 */
[----:B---3--:R2:W-:Y:S04]  /*0c00*/  ST.E.U8 desc[UR36][R10.64], R25 ;  /* 0x000000190a007985 */ /* 0x0085e8000c101124 */
[----:B------:R-:W3:Y:S04]  /*0c10*/  LDG.E.64 R6, desc[UR36][R2.64] ;  /* 0x0000002402067981 */ /* 0x000ee8000c1e1b00 */
[----:B-1----:R-:W4:Y:S01]  /*0c20*/  LDG.E.U8 R21, desc[UR36][R4.64+0x3] ;  /* 0x0000032404157981 */ /* 0x002f22000c1e1100 */
[----:B------:R-:W-:-:S05]  /*0c30*/  VIADD R13, R0, 0x141b ;  /* 0x0000141b000d7836 */ /* 0x000fca0000000000 */
[----:B---3--:R-:W-:-:S05]  /*0c40*/  IADD3 R12, P0, PT, R6, R13, RZ ;  /* 0x0000000d060c7210 */ /* 0x008fca0007f1e0ff */
[----:B------:R-:W-:-:S05]  /*0c50*/  IMAD.X R13, RZ, RZ, R7, P0 ;  /* 0x000000ffff0d7224 */ /* 0x000fca00000e0607 */
[----:B----4-:R1:W-:Y:S04]  /*0c60*/  ST.E.U8 desc[UR36][R12.64], R21 ;  /* 0x000000150c007985 */ /* 0x0103e8000c101124 */
[----:B------:R-:W3:Y:S04]  /*0c70*/  LDG.E.64 R6, desc[UR36][R2.64] ;  /* 0x0000002402067981 */ /* 0x000ee8000c1e1b00 */
[----:B0-----:R-:W4:Y:S01]  /*0c80*/  LDG.E.U16 R17, desc[UR36][R4.64+0x2] ;  /* 0x0000022404117981 */ /* 0x001f22000c1e1500 */
[----:B------:R-:W-:-:S05]  /*0c90*/  VIADD R15, R0, 0x141c ;  /* 0x0000141c000f7836 */ /* 0x000fca0000000000 */
[----:B---3--:R-:W-:-:S05]  /*0ca0*/  IADD3 R14, P0, PT, R6, R15, RZ ;  /* 0x0000000f060e7210 */ /* 0x008fca0007f1e0ff */
[----:B------:R-:W-:-:S05]  /*0cb0*/  IMAD.X R15, RZ, RZ, R7, P0 ;  /* 0x000000ffff0f7224 */ /* 0x000fca00000e0607 */
[----:B----4-:R0:W-:Y:S04]  /*0cc0*/  ST.E.U8 desc[UR36][R14.64], R17 ;  /* 0x000000110e007985 */ /* 0x0101e8000c101124 */
[----:B------:R-:W3:Y:S04]  /*0cd0*/  LDG.E.64 R6, desc[UR36][R2.64] ;  /* 0x0000002402067981 */ /* 0x000ee8000c1e1b00 */
[----:B------:R-:W1:Y:S01]  /*0ce0*/  LDG.E R8, desc[UR36][R4.64] ;  /* 0x0000002404087981 */ /* 0x000e62000c1e1900 */
[----:B--2---:R-:W-:-:S05]  /*0cf0*/  VIADD R11, R0, 0x141d ;  /* 0x0000141d000b7836 */ /* 0x004fca0000000000 */
[----:B---3--:R-:W-:Y:S02]  /*0d00*/  IADD3 R10, P0, PT, R6, R11, RZ ;  /* 0x0000000b060a7210 */ /* 0x008fe40007f1e0ff */
[----:B-1----:R-:W-:-:S03]  /*0d10*/  SHF.R.U32.HI R21, RZ, 0x8, R8 ;  /* 0x00000008ff157819 */ /* 0x002fc60000011608 */
[----:B------:R-:W-:-:S05]  /*0d20*/  IMAD.X R11, RZ, RZ, R7, P0 ;  /* 0x000000ffff0b7224 */ /* 0x000fca00000e0607 */
[----:B------:R1:W-:Y:S04]  /*0d30*/  ST.E.U8 desc[UR36][R10.64], R21 ;  /* 0x000000150a007985 */ /* 0x0003e8000c101124 */
[----:B------:R-:W2:Y:S04]  /*0d40*/  LDG.E.64 R6, desc[UR36][R2.64] ;  /* 0x0000002402067981 */ /* 0x000ea8000c1e1b00 */
[----:B------:R-:W3:Y:S01]  /*0d50*/  LDG.E R25, desc[UR36][R4.64] ;  /* 0x0000002404197981 */ /* 0x000ee2000c1e1900 */
[----:B------:R-:W-:-:S04]  /*0d60*/  IADD3 R13, PT, PT, R0, 0x141e, RZ ;  /* 0x0000141e000d7810 */ /* 0x000fc80007ffe0ff */
[----:B--2---:R-:W-:-:S05]  /*0d70*/  IADD3 R12, P0, PT, R6, R13, RZ ;  /* 0x0000000d060c7210 */ /* 0x004fca0007f1e0ff */
[----:B------:R-:W-:-:S05]  /*0d80*/  IMAD.X R13, RZ, RZ, R7, P0 ;  /* 0x000000ffff0d7224 */ /* 0x000fca00000e0607 */
[----:B---3--:R1:W-:Y:S04]  /*0d90*/  ST.E.U8 desc[UR36][R12.64], R25 ;  /* 0x000000190c007985 */ /* 0x0083e8000c101124 */
[----:B------:R-:W0:Y:S02]  /*0da0*/  LDG.E R0, desc[UR36][R4.64] ;  /* 0x0000002404007981 */ /* 0x000e24000c1e1900 */
[----:B0-----:R-:W-:-:S05]  /*0db0*/  VIADD R15, R0, 0x1 ;  /* 0x00000001000f7836 */ /* 0x001fca0000000000 */
[----:B------:R1:W-:Y:S04]  /*0dc0*/  STG.E desc[UR36][R4.64], R15 ;  /* 0x0000000f04007986 */ /* 0x0003e8000c101924 */
[----:B------:R1:W5:Y:S02]  /*0dd0*/  LDG.E.64 R6, desc[UR36][R2.64] ;  /* 0x0000002402067981 */ /* 0x000364000c1e1b00 */
.L_x_5:
[----:B------:R-:W-:Y:S05]  /*0de0*/  BSYNC.RECONVERGENT B0 ;  /* 0x0000000000007941 */ /* 0x000fea0003800200 */
.L_x_1:
[----:B-1----:R-:W0:Y:S01]  /*0df0*/  LDC.64 R4, c[0x4][0x18] ;  /* 0x01000600ff047b82 */ /* 0x002e220000000a00 */
[----:B------:R-:W-:-:S05]  /*0e00*/  IMAD R11, R9, 0x1f, RZ ;  /* 0x0000001f090b7824 */ /* 0x000fca00078e02ff */
[----:B-----5:R-:W-:Y:S02]  /*0e10*/  IADD3 R12, P0, PT, R11, R6, RZ ;  /* 0x000000060b0c7210 */ /* 0x020fe40007f1e0ff */
[----:B------:R-:W-:-:S05]  /*0e20*/  SHF.R.S32.HI R0, RZ, 0x1f, R11 ;  /* 0x0000001fff007819 */ /* 0x000fca000001140b */
[----:B------:R-:W-:-:S05]  /*0e30*/  IMAD.X R13, R0, 0x1, R7, P0 ;  /* 0x00000001000d7824 */ /* 0x000fca00000e0607 */
[----:B------:R-:W-:Y:S04]  /*0e40*/  ST.E.U8 desc[UR36][R12.64+0x1415], RZ ;  /* 0x001415ff0c007985 */ /* 0x000fe8000c101124 */
[----:B0-----:R-:W2:Y:S01]  /*0e50*/  LDG.E.64 R6, desc[UR36][R4.64] ;  /* 0x0000002404067981 */ /* 0x001ea2000c1e1b00 */
[----:B------:R-:W0:Y:S01]  /*0e60*/  LDC.64 R2, c[0x4][0x8] ;  /* 0x01000200ff027b82 */ /* 0x000e220000000a00 */
[----:B--2---:R-:W-:Y:S01]  /*0e70*/  IADD3 R14, P0, PT, R11, R6, RZ ;  /* 0x000000060b0e7210 */ /* 0x004fe20007f1e0ff */
[----:B------:R-:W-:-:S04]  /*0e80*/  IMAD.MOV.U32 R6, RZ, RZ, 0x40 ;  /* 0x00000040ff067424 */ /* 0x000fc800078e00ff */
[----:B------:R-:W-:Y:S01]  /*0e90*/  IMAD.X R15, R7, 0x1, R0, P0 ;  /* 0x00000001070f7824 */ /* 0x000fe200000e0600 */
[----:B------:R-:W-:-:S05]  /*0ea0*/  PRMT R7, R6, 0x7610, R7 ;  /* 0x0000761006077816 */ /* 0x000fca0000000007 */
[----:B------:R1:W-:Y:S04]  /*0eb0*/  ST.E.U8 desc[UR36][R14.64+0x1416], R7 ;  /* 0x001416070e007985 */ /* 0x0003e8000c101124 */
[----:B0-----:R-:W2:Y:S04]  /*0ec0*/  LDG.E.U8 R21, desc[UR36][R2.64+0x3] ;  /* 0x0000032402157981 */ /* 0x001ea8000c1e1100 */
[----:B-1----:R-:W3:Y:S02]  /*0ed0*/  LDG.E.64 R6, desc[UR36][R4.64] ;  /* 0x0000002404067981 */ /* 0x002ee4000c1e1b00 */
[----:B---3--:R-:W-:-:S05]  /*0ee0*/  IADD3 R16, P0, PT, R11, R6, RZ ;  /* 0x000000060b107210 */ /* 0x008fca0007f1e0ff */
[----:B------:R-:W-:-:S05]  /*0ef0*/  IMAD.X R17, R7, 0x1, R0, P0 ;  /* 0x0000000107117824 */ /* 0x000fca00000e0600 */
[----:B--2---:R0:W-:Y:S04]  /*0f00*/  ST.E.U8 desc[UR36][R16.64+0x141b], R21 ;  /* 0x00141b1510007985 */ /* 0x0041e8000c101124 */
[----:B------:R-:W2:Y:S04]  /*0f10*/  LDG.E.64 R6, desc[UR36][R4.64] ;  /* 0x0000002404067981 */ /* 0x000ea8000c1e1b00 */
[----:B------:R-:W3:Y:S01]  /*0f20*/  LDG.E.U16 R25, desc[UR36][R2.64+0x2] ;  /* 0x0000022402197981 */ /* 0x000ee2000c1e1500 */
[----:B--2---:R-:W-:-:S05]  /*0f30*/  IADD3 R12, P0, PT, R11, R6, RZ ;  /* 0x000000060b0c7210 */ /* 0x004fca0007f1e0ff */
[----:B------:R-:W-:-:S05]  /*0f40*/  IMAD.X R13, R7, 0x1, R0, P0 ;  /* 0x00000001070d7824 */ /* 0x000fca00000e0600 */
[----:B---3--:R1:W-:Y:S04]  /*0f50*/  ST.E.U8 desc[UR36][R12.64+0x141c], R25 ;  /* 0x00141c190c007985 */ /* 0x0083e8000c101124 */
[----:B------:R-:W2:Y:S04]  /*0f60*/  LDG.E.64 R6, desc[UR36][R4.64] ;  /* 0x0000002404067981 */ /* 0x000ea8000c1e1b00 */
[----:B------:R-:W3:Y:S01]  /*0f70*/  LDG.E R8, desc[UR36][R2.64] ;  /* 0x0000002402087981 */ /* 0x000ee2000c1e1900 */
[----:B--2---:R-:W-:Y:S02]  /*0f80*/  IADD3 R14, P0, PT, R11, R6, RZ ;  /* 0x000000060b0e7210 */ /* 0x004fe40007f1e0ff */
[----:B---3--:R-:W-:-:S03]  /*0f90*/  SHF.R.U32.HI R27, RZ, 0x8, R8 ;  /* 0x00000008ff1b7819 */ /* 0x008fc60000011608 */
[----:B------:R-:W-:-:S05]  /*0fa0*/  IMAD.X R15, R7, 0x1, R0, P0 ;  /* 0x00000001070f7824 */ /* 0x000fca00000e0600 */
[----:B------:R2:W-:Y:S04]  /*0fb0*/  ST.E.U8 desc[UR36][R14.64+0x141d], R27 ;  /* 0x00141d1b0e007985 */ /* 0x0005e8000c101124 */
[----:B------:R-:W3:Y:S04]  /*0fc0*/  LDG.E.64 R6, desc[UR36][R4.64] ;  /* 0x0000002404067981 */ /* 0x000ee8000c1e1b00 */
[----:B0-----:R-:W4:Y:S01]  /*0fd0*/  LDG.E R21, desc[UR36][R2.64] ;  /* 0x0000002402157981 */ /* 0x001f22000c1e1900 */
[----:B---3--:R-:W-:-:S05]  /*0fe0*/  IADD3 R16, P0, PT, R11, R6, RZ ;  /* 0x000000060b107210 */ /* 0x008fca0007f1e0ff */
[----:B------:R-:W-:-:S05]  /*0ff0*/  IMAD.X R17, R7, 0x1, R0, P0 ;  /* 0x0000000107117824 */ /* 0x000fca00000e0600 */
[----:B----4-:R0:W-:Y:S04]  /*1000*/  ST.E.U8 desc[UR36][R16.64+0x141e], R21 ;  /* 0x00141e1510007985 */ /* 0x0101e8000c101124 */
[----:B------:R-:W3:Y:S01]  /*1010*/  LDG.E R0, desc[UR36][R2.64] ;  /* 0x0000002402007981 */ /* 0x000ee2000c1e1900 */
[----:B------:R-:W4:Y:S01]  /*1020*/  LDC.64 R6, c[0x0][0x380] ;  /* 0x0000e000ff067b82 */ /* 0x000f220000000a00 */
[----:B---3--:R-:W-:-:S05]  /*1030*/  IADD3 R11, PT, PT, R0, 0x1, RZ ;  /* 0x00000001000b7810 */ /* 0x008fca0007ffe0ff */
[----:B------:R3:W-:Y:S04]  /*1040*/  STG.E desc[UR36][R2.64], R11 ;  /* 0x0000000b02007986 */ /* 0x0007e8000c101924 */
[----:B-1----:R-:W2:Y:S04]  /*1050*/  LDG.E.64 R12, desc[UR36][R4.64] ;  /* 0x00000024040c7981 */ /* 0x002ea8000c1e1b00 */
[----:B----4-:R-:W4:Y:S01]  /*1060*/  LDG.E.U8 R25, desc[UR36][R6.64] ;  /* 0x0000002406197981 */ /* 0x010f22000c1e1100 */
[----:B------:R-:W-:-:S05]  /*1070*/  IMAD.SHL.U32 R10, R9, 0x400, RZ ;  /* 0x00000400090a7824 */ /* 0x000fca00078e00ff */
[----:B------:R-:W-:Y:S02]  /*1080*/  SHF.R.S32.HI R8, RZ, 0x1f, R10 ;  /* 0x0000001fff087819 */ /* 0x000fe4000001140a */
[----:B--2---:R-:W-:-:S05]  /*1090*/  IADD3 R14, P0, PT, R10, R12, RZ ;  /* 0x0000000c0a0e7210 */ /* 0x004fca0007f1e0ff */
[----:B------:R-:W-:-:S05]  /*10a0*/  IMAD.X R15, R13, 0x1, R8, P0 ;  /* 0x000000010d0f7824 */ /* 0x000fca00000e0608 */
[----:B----4-:R1:W-:Y:S04]  /*10b0*/  ST.E.U8 desc[UR36][R14.64+0x9000], R25 ;  /* 0x009000190e007985 */ /* 0x0103e8000c101124 */
[----:B------:R-:W2:Y:S04]  /*10c0*/  LDG.E.64 R12, desc[UR36][R4.64] ;  /* 0x00000024040c7981 */ /* 0x000ea8000c1e1b00 */
[----:B0-----:R-:W4:Y:S01]  /*10d0*/  LDG.E.U8 R21, desc[UR36][R6.64+0x1] ;  /* 0x0000012406157981 */ /* 0x001f22000c1e1100 */
[----:B--2---:R-:W-:-:S05]  /*10e0*/  IADD3 R12, P0, PT, R10, R12, RZ ;  /* 0x0000000c0a0c7210 */ /* 0x004fca0007f1e0ff */
[----:B------:R-:W-:-:S05]  /*10f0*/  IMAD.X R13, R13, 0x1, R8, P0 ;  /* 0x000000010d0d7824 */ /* 0x000fca00000e0608 */
[----:B----4-:R0:W-:Y:S04]  /*1100*/  ST.E.U8 desc[UR36][R12.64+0x9001], R21 ;  /* 0x009001150c007985 */ /* 0x0101e8000c101124 */
[----:B---3--:R-:W2:Y:S04]  /*1110*/  LDG.E.64 R2, desc[UR36][R4.64] ;  /* 0x0000002404027981 */ /* 0x008ea8000c1e1b00 */
[----:B------:R-:W3:Y:S01]  /*1120*/  LDG.E.U8 R11, desc[UR36][R6.64+0x2] ;  /* 0x00000224060b7981 */ /* 0x000ee2000c1e1100 */
[----:B--2---:R-:W-:-:S05]  /*1130*/  IADD3 R16, P0, PT, R10, R2, RZ ;  /* 0x000000020a107210 */ /* 0x004fca0007f1e0ff */
[----:B------:R-:W-:-:S05]  /*1140*/  IMAD.X R17, R3, 0x1, R8, P0 ;  /* 0x0000000103117824 */ /* 0x000fca00000e0608 */
[----:B---3--:R2:W-:Y:S04]  /*1150*/  ST.E.U8 desc[UR36][R16.64+0x9002], R11 ;  /* 0x0090020b10007985 */ /* 0x0085e8000c101124 */
[----:B------:R-:W3:Y:S04]  /*1160*/  LDG.E.64 R2, desc[UR36][R4.64] ;  /* 0x0000002404027981 */ /* 0x000ee8000c1e1b00 */
[----:B-1----:R-:W4:Y:S01]  /*1170*/  LDG.E.U8 R25, desc[UR36][R6.64+0x3] ;  /* 0x0000032406197981 */ /* 0x002f22000c1e1100 */
[----:B---3--:R-:W-:-:S05]  /*1180*/  IADD3 R14, P0, PT, R10, R2, RZ ;  /* 0x000000020a0e7210 */ /* 0x008fca0007f1e0ff */
[----:B------:R-:W-:-:S05]  /*1190*/  IMAD.X R15, R3, 0x1, R8, P0 ;  /* 0x00000001030f7824 */ /* 0x000fca00000e0608 */
[----:B----4-:R1:W-:Y:S04]  /*11a0*/  ST.E.U8 desc[UR36][R14.64+0x9003], R25 ;  /* 0x009003190e007985 */ /* 0x0103e8000c101124 */
[----:B------:R-:W3:Y:S04]  /*11b0*/  LDG.E.64 R2, desc[UR36][R4.64] ;  /* 0x0000002404027981 */ /* 0x000ee8000c1e1b00 */
[----:B0-----:R-:W4:Y:S01]  /*11c0*/  LDG.E.U8 R21, desc[UR36][R6.64+0x4] ;  /* 0x0000042406157981 */ /* 0x001f22000c1e1100 */
[----:B---3--:R-:W-:-:S05]  /*11d0*/  IADD3 R12, P0, PT, R10, R2, RZ ;  /* 0x000000020a0c7210 */ /* 0x008fca0007f1e0ff */
[----:B------:R-:W-:-:S05]  /*11e0*/  IMAD.X R13, R3, 0x1, R8, P0 ;  /* 0x00000001030d7824 */ /* 0x000fca00000e0608 */
[----:B----4-:R0:W-:Y:S04]  /*11f0*/  ST.E.U8 desc[UR36][R12.64+0x9004], R21 ;  /* 0x009004150c007985 */ /* 0x0101e8000c101124 */
[----:B------:R-:W3:Y:S04]  /*1200*/  LDG.E.64 R2, desc[UR36][R4.64] ;  /* 0x0000002404027981 */ /* 0x000ee8000c1e1b00 */
[----:B--2---:R-:W2:Y:S01]  /*1210*/  LDG.E.U8 R11, desc[UR36][R6.64+0x5] ;  /* 0x00000524060b7981 */ /* 0x004ea2000c1e1100 */
[----:B---3--:R-:W-:-:S05]  /*1220*/  IADD3 R16, P0, PT, R10, R2, RZ ;  /* 0x000000020a107210 */ /* 0x008fca0007f1e0ff */
[----:B------:R-:W-:-:S05]  /*1230*/  IMAD.X R17, R3, 0x1, R8, P0 ;  /* 0x0000000103117824 */ /* 0x000fca00000e0608 */
[----:B--2---:R2:W-:Y:S04]  /*1240*/  ST.E.U8 desc[UR36][R16.64+0x9005], R11 ;  /* 0x0090050b10007985 */ /* 0x0045e8000c101124 */
        /* <DEDUP_REMOVED lines=12> */
[----:B---3--:R-:W-:-:S04]  /*1310*/  IADD3 R16, P0, PT, R10, R2, RZ ;  /* 0x000000020a107210 */ /* 0x008fc80007f1e0ff */
[----:B------:R-:W-:-:S05]  /*1320*/  IADD3.X R17, PT, PT, R3, R8, RZ, P0, !PT ;  /* 0x0000000803117210 */ /* 0x000fca00007fe4ff */
        /* <DEDUP_REMOVED lines=48> */
[----:B---3--:R-:W-:-:S04]  /*1630*/  IADD3 R14, P0, PT, R10, R2, RZ ;  /* 0x000000020a0e7210 */ /* 0x008fc80007f1e0ff */
[----:B------:R-:W-:-:S05]  /*1640*/  IADD3.X R15, PT, PT, R3, R8, RZ, P0, !PT ;  /* 0x00000008030f7210 */ /* 0x000fca00007fe4ff */
        /* <DEDUP_REMOVED lines=48> */
[----:B---3--:R-:W-:-:S04]  /*1950*/  IADD3 R12, P0, PT, R10, R2, RZ ;  /* 0x000000020a0c7210 */ /* 0x008fc80007f1e0ff */
[----:B------:R-:W-:-:S05]  /*1960*/  IADD3.X R13, PT, PT, R3, R8, RZ, P0, !PT ;  /* 0x00000008030d7210 */ /* 0x000fca00007fe4ff */
        /* <DEDUP_REMOVED lines=145> */
[----:B----4-:R-:W-:Y:S04]  /*2280*/  ST.E.U8 desc[UR36][R14.64+0x9039], R25 ;  /* 0x009039190e007985 */ /* 0x010fe8000c101124 */
[----:B------:R-:W3:Y:S04]  /*2290*/  LDG.E.64 R2, desc[UR36][R4.64] ;  /* 0x0000002404027981 */ /* 0x000ee8000c1e1b00 */
[----:B0-----:R-:W4:Y:S01]  /*22a0*/  LDG.E.U8 R21, desc[UR36][R6.64+0x3a] ;  /* 0x00003a2406157981 */ /* 0x001f22000c1e1100 */
[----:B---3--:R-:W-:-:S04]  /*22b0*/  IADD3 R12, P0, PT, R10, R2, RZ ;  /* 0x000000020a0c7210 */ /* 0x008fc80007f1e0ff */
[----:B------:R-:W-:-:S05]  /*22c0*/  IADD3.X R13, PT, PT, R3, R8, RZ, P0, !PT ;  /* 0x00000008030d7210 */ /* 0x000fca00007fe4ff */
[----:B----4-:R0:W-:Y:S04]  /*22d0*/  ST.E.U8 desc[UR36][R12.64+0x903a], R21 ;  /* 0x00903a150c007985 */ /* 0x0101e8000c101124 */
[----:B------:R-:W3:Y:S04]  /*22e0*/  LDG.E.64 R2, desc[UR36][R4.64] ;  /* 0x0000002404027981 */ /* 0x000ee8000c1e1b00 */
[----:B--2---:R-:W2:Y:S01]  /*22f0*/  LDG.E.U8 R11, desc[UR36][R6.64+0x3b] ;  /* 0x00003b24060b7981 */ /* 0x004ea2000c1e1100 */
[----:B------:R-:W1:Y:S01]  /*2300*/  LDCU UR4, c[0x0][0x2f8] ;  /* 0x00005f00ff0477ac */ /* 0x000e620008000800 */
[----:B0-----:R-:W0:Y:S01]  /*2310*/  LDC.64 R12, c[0x0][0x380] ;  /* 0x0000e000ff0c7b82 */ /* 0x001e220000000a00 */
[----:B---3--:R-:W-:-:S05]  /*2320*/  IADD3 R16, P0, PT, R10, R2, RZ ;  /* 0x000000020a107210 */ /* 0x008fca0007f1e0ff */
[----:B------:R-:W-:-:S05]  /*2330*/  IMAD.X R17, R3, 0x1, R8, P0 ;  /* 0x0000000103117824 */ /* 0x000fca00000e0608 */
[----:B--2---:R2:W-:Y:S04]  /*2340*/  ST.E.U8 desc[UR36][R16.64+0x903b], R11 ;  /* 0x00903b0b10007985 */ /* 0x0045e8000c101124 */
[----:B------:R-:W3:Y:S04]  /*2350*/  LDG.E.64 R2, desc[UR36][R4.64] ;  /* 0x0000002404027981 */ /* 0x000ee8000c1e1b00 */
[----:B------:R-:W4:Y:S01]  /*2360*/  LDG.E.U8 R25, desc[UR36][R6.64+0x3c] ;  /* 0x00003c2406197981 */ /* 0x000f22000c1e1100 */
[----:B---3--:R-:W-:-:S05]  /*2370*/  IADD3 R14, P0, PT, R10, R2, RZ ;  /* 0x000000020a0e7210 */ /* 0x008fca0007f1e0ff */
[----:B------:R-:W-:-:S05]  /*2380*/  IMAD.X R15, R3, 0x1, R8, P0 ;  /* 0x00000001030f7824 */ /* 0x000fca00000e0608 */
[----:B----4-:R3:W-:Y:S04]  /*2390*/  ST.E.U8 desc[UR36][R14.64+0x903c], R25 ;  /* 0x00903c190e007985 */ /* 0x0107e8000c101124 */
[----:B------:R-:W4:Y:S04]  /*23a0*/  LDG.E.64 R2, desc[UR36][R4.64] ;  /* 0x0000002404027981 */ /* 0x000f28000c1e1b00 */
[----:B------:R-:W2:Y:S01]  /*23b0*/  LDG.E.U8 R29, desc[UR36][R6.64+0x3d] ;  /* 0x00003d24061d7981 */ /* 0x000ea2000c1e1100 */
[----:B----4-:R-:W-:-:S05]  /*23c0*/  IADD3 R20, P0, PT, R10, R2, RZ ;  /* 0x000000020a147210 */ /* 0x010fca0007f1e0ff */
[----:B------:R-:W-:-:S05]  /*23d0*/  IMAD.X R21, R3, 0x1, R8, P0 ;  /* 0x0000000103157824 */ /* 0x000fca00000e0608 */
[----:B--2---:R2:W-:Y:S04]  /*23e0*/  ST.E.U8 desc[UR36][R20.64+0x903d], R29 ;  /* 0x00903d1d14007985 */ /* 0x0045e8000c101124 */
[----:B------:R-:W4:Y:S04]  /*23f0*/  LDG.E.64 R2, desc[UR36][R4.64] ;  /* 0x0000002404027981 */ /* 0x000f28000c1e1b00 */
[----:B------:R-:W3:Y:S01]  /*2400*/  LDG.E.U8 R17, desc[UR36][R6.64+0x3e] ;  /* 0x00003e2406117981 */ /* 0x000ee2000c1e1100 */
[----:B----4-:R-:W-:-:S05]  /*2410*/  IADD3 R26, P0, PT, R10, R2, RZ ;  /* 0x000000020a1a7210 */ /* 0x010fca0007f1e0ff */
[----:B------:R-:W-:-:S05]  /*2420*/  IMAD.X R27, R3, 0x1, R8, P0 ;  /* 0x00000001031b7824 */ /* 0x000fca00000e0608 */
[----:B---3--:R2:W-:Y:S04]  /*2430*/  ST.E.U8 desc[UR36][R26.64+0x903e], R17 ;  /* 0x00903e111a007985 */ /* 0x0085e8000c101124 */
[----:B------:R-:W3:Y:S04]  /*2440*/  LDG.E.64 R2, desc[UR36][R4.64] ;  /* 0x0000002404027981 */ /* 0x000ee8000c1e1b00 */
[----:B------:R4:W2:Y:S01]  /*2450*/  LDG.E.U8 R0, desc[UR36][R6.64+0x3f] ;  /* 0x00003f2406007981 */ /* 0x0008a2000c1e1100 */
[----:B-1----:R-:W-:Y:S01]  /*2460*/  VIADD R16, R22, -UR4 ;  /* 0x8000000416107c36 */ /* 0x002fe20008000000 */
[----:B------:R-:W1:Y:S01]  /*2470*/  LDCU.64 UR4, c[0x4][0x30] ;  /* 0x01000600ff0477ac */ /* 0x000e620008000a00 */
[----:B----4-:R-:W-:Y:S01]  /*2480*/  MOV R6, R22 ;  /* 0x0000001600067202 */ /* 0x010fe20000000f00 */
[----:B------:R-:W-:-:S02]  /*2490*/  IMAD.MOV.U32 R7, RZ, RZ, R19 ;  /* 0x000000ffff077224 */ /* 0x000fc400078e0013 */
[----:B-1----:R-:W-:Y:S02]  /*24a0*/  IMAD.U32 R4, RZ, RZ, UR4 ;  /* 0x00000004ff047e24 */ /* 0x002fe4000f8e00ff */
[----:B------:R-:W-:Y:S01]  /*24b0*/  IMAD.U32 R5, RZ, RZ, UR5 ;  /* 0x00000005ff057e24 */ /* 0x000fe2000f8e00ff */
[----:B---3--:R-:W-:Y:S02]  /*24c0*/  IADD3 R10, P0, PT, R10, R2, RZ ;  /* 0x000000020a0a7210 */ /* 0x008fe40007f1e0ff */
[----:B------:R-:W-:-:S03]  /*24d0*/  MOV R2, 0x0 ;  /* 0x0000000000027802 */ /* 0x000fc60000000f00 */
[----:B------:R-:W-:Y:S02]  /*24e0*/  IMAD.X R11, R3, 0x1, R8, P0 ;  /* 0x00000001030b7824 */ /* 0x000fe400000e0608 */
[----:B------:R-:W-:Y:S01]  /*24f0*/  IMAD.MOV.U32 R8, RZ, RZ, 0x40 ;  /* 0x00000040ff087424 */ /* 0x000fe200078e00ff */
[----:B------:R1:W3:Y:S02]  /*2500*/  LDC.64 R14, c[0x4][R2] ;  /* 0x01000000020e7b82 */ /* 0x0002e40000000a00 */
[----:B--2---:R1:W-:Y:S04]  /*2510*/  ST.E.U8 desc[UR36][R10.64+0x903f], R0 ;  /* 0x00903f000a007985 */ /* 0x0043e8000c101124 */
[----:B------:R1:W-:Y:S04]  /*2520*/  STL.64 [R16+0x8], R8 ;  /* 0x0000080810007387 */ /* 0x0003e80000100a00 */
[----:B0-----:R1:W-:Y:S02]  /*2530*/  STL.64 [R16], R12 ;  /* 0x0000000c10007387 */ /* 0x0013e40000100a00 */
[----:B------:R-:W-:-:S07]  /*2540*/  LEPC R20, `(.L_x_13) ;  /* 0x000000001014794e */ /* 0x000fce0000000000 */
[----:B-1-3--:R-:W-:Y:S05]  /*2550*/  CALL.ABS.NOINC R14 ;  /* 0x000000000e007343 */ /* 0x00afea0003c00000 */
.L_x_13:
[----:B------:R-:W0:Y:S01]  /*2560*/  LDC.64 R8, c[0x4][0x58] ;  /* 0x01001600ff087b82 */ /* 0x000e220000000a00 */
[----:B------:R-:W-:Y:S01]  /*2570*/  IMAD.MOV.U32 R3, RZ, RZ, 0x1 ;  /* 0x00000001ff037424 */ /* 0x000fe200078e00ff */
[----:B------:R-:W1:Y:S01]  /*2580*/  LDCU.64 UR4, c[0x4][0x28] ;  /* 0x01000500ff0477ac */ /* 0x000e620008000a00 */
[----:B------:R-:W-:Y:S02]  /*2590*/  IMAD.MOV.U32 R6, RZ, RZ, R22 ;  /* 0x000000ffff067224 */ /* 0x000fe400078e0016 */
[----:B------:R-:W-:Y:S01]  /*25a0*/  IMAD.MOV.U32 R7, RZ, RZ, R19 ;  /* 0x000000ffff077224 */ /* 0x000fe200078e0013 */
[----:B------:R2:W-:Y:S02]  /*25b0*/  STL [R16+0x8], R3 ;  /* 0x0000080310007387 */ /* 0x0005e40000100800 */
[----:B------:R2:W3:Y:S01]  /*25c0*/  LDC.64 R10, c[0x4][R2] ;  /* 0x01000000020a7b82 */ /* 0x0004e20000000a00 */
[----:B-1----:R-:W-:Y:S02]  /*25d0*/  IMAD.U32 R4, RZ, RZ, UR4 ;  /* 0x00000004ff047e24 */ /* 0x002fe4000f8e00ff */
[----:B------:R-:W-:Y:S01]  /*25e0*/  IMAD.U32 R5, RZ, RZ, UR5 ;  /* 0x00000005ff057e24 */ /* 0x000fe2000f8e00ff */
[----:B0-----:R2:W-:Y:S06]  /*25f0*/  STL.64 [R16], R8 ;  /* 0x0000000810007387 */ /* 0x0015ec0000100a00 */
[----:B------:R-:W-:-:S07]  /*2600*/  LEPC R20, `(.L_x_14) ;  /* 0x000000001014794e */ /* 0x000fce0000000000 */
[----:B--23--:R-:W-:Y:S05]  /*2610*/  CALL.ABS.NOINC R10 ;  /* 0x000000000a007343 */ /* 0x00cfea0003c00000 */
.L_x_14:
[----:B------:R-:W0:Y:S02]  /*2620*/  LDC.64 R6, c[0x4][0x18] ;  /* 0x01000600ff067b82 */ /* 0x000e240000000a00 */
[----:B0-----:R-:W5:Y:S01]  /*2630*/  LDG.E.64 R6, desc[UR36][R6.64] ;  /* 0x0000002406067981 */ /* 0x001f62000c1e1b00 */
[----:B------:R-:W-:Y:S04]  /*2640*/  BSSY.RECONVERGENT B0, `(.L_x_15) ;  /* 0x00000c7000007945 */ /* 0x000fe80003800200 */
[----:B------:R-:W-:Y:S01]  /*2650*/  BSSY.RELIABLE B9, `(.L_x_16) ;  /* 0x000005c000097945 */ /* 0x000fe20003800100 */
[----:B------:R-:W-:-:S07]  /*2660*/  IMAD.MOV.U32 R0, RZ, RZ, RZ ;  /* 0x000000ffff007224 */ /* 0x000fce00078e00ff */
.L_x_26:
[----:B------:R-:W-:-:S05]  /*2670*/  IMAD R3, R0, 0x1f, RZ ;  /* 0x0000001f00037824 */ /* 0x000fca00078e02ff */
[----:B-----5:R-:W-:-:S05]  /*2680*/  IADD3 R2, P0, PT, R3, R6, RZ ;  /* 0x0000000603027210 */ /* 0x020fca0007f1e0ff */
[----:B------:R-:W-:-:S05]  /*2690*/  IMAD.X R3, RZ, RZ, R7, P0 ;  /* 0x000000ffff037224 */ /* 0x000fca00000e0607 */
        /* <DEDUP_REMOVED lines=15> */
.L_x_18:
[----:B------:R-:W-:Y:S05]  /*2790*/  BSYNC.RECONVERGENT B1 ;  /* 0x0000000000017941 */ /* 0x000fea0003800200 */
.L_x_17:
        /* <DEDUP_REMOVED lines=20> */
.L_x_21:
[----:B------:R-:W-:Y:S05]  /*28e0*/  BSYNC.RECONVERGENT B1 ;  /* 0x0000000000017941 */ /* 0x000fea0003800200 */
.L_x_20:
[----:B------:R-:W2:Y:S01]  /*28f0*/  LD.E.U8 R4, desc[UR36][R2.64+0x1424] ;  /* 0x0014242402047980 */ /* 0x000ea2000c101100 */
[----:B------:R-:W-:Y:S02]  /*2900*/  IADD3 R9, PT, PT, R0, 0x1, RZ ;  /* 0x0000000100097810 */ /* 0x000fe40007ffe0ff */
        /* <DEDUP_REMOVED lines=18> */
.L_x_23:
[----:B------:R-:W-:Y:S05]  /*2a30*/  BSYNC.RECONVERGENT B1 ;  /* 0x0000000000017941 */ /* 0x000fea0003800200 */
.L_x_22:
        /* <DEDUP_REMOVED lines=20> */
.L_x_25:
[----:B------:R-:W-:Y:S05]  /*2b80*/  BSYNC.RECONVERGENT B1 ;  /* 0x0000000000017941 */ /* 0x000fea0003800200 */
.L_x_24:
        /* <DEDUP_REMOVED lines=9> */
.L_x_16:
[----:B------:R-:W0:Y:S02]  /*2c20*/  LDC.64 R12, c[0x4][0x10] ;  /* 0x01000400ff0c7b82 */ /* 0x000e240000000a00 */
[----:B0-----:R-:W2:Y:S06]  /*2c30*/  LDG.E R9, desc[UR36][R12.64] ;  /* 0x000000240c097981 */ /* 0x001eac000c1e1900 */
[----:B------:R-:W0:Y:S01]  /*2c40*/  LDC.64 R2, c[0x4][0x18] ;  /* 0x01000600ff027b82 */ /* 0x000e220000000a00 */
[C---:B--2---:R-:W-:Y:S02]  /*2c50*/  IMAD R0, R9.reuse, 0x1f, RZ ;  /* 0x0000001f09007824 */ /* 0x044fe400078e02ff */
[----:B------:R-:W-:-:S02]  /*2c60*/  VIADD R15, R9, 0x1 ;  /* 0x00000001090f7836 */ /* 0x000fc40000000000 */
[----:B------:R-:W-:-:S03]  /*2c70*/  VIADD R5, R0, 0x1400 ;  /* 0x0000140000057836 */ /* 0x000fc60000000000 */
[----:B------:R-:W-:Y:S02]  /*2c80*/  STG.E desc[UR36][R12.64], R15 ;  /* 0x0000000f0c007986 */ /* 0x000fe4000c101924 */
[----:B------:R-:W-:Y:S01]  /*2c90*/  IADD3 R6, P0, PT, R5, R6, RZ ;  /* 0x0000000605067210 */ /* 0x000fe20007f1e0ff */
[----:B------:R-:W-:-:S04]  /*2ca0*/  IMAD.MOV.U32 R5, RZ, RZ, 0x62 ;  /* 0x00000062ff057424 */ /* 0x000fc800078e00ff */
[----:B------:R-:W-:-:S05]  /*2cb0*/  IMAD.X R7, RZ, RZ, R7, P0 ;  /* 0x000000ffff077224 */ /* 0x000fca00000e0607 */
[----:B------:R0:W-:Y:S04]  /*2cc0*/  ST.E.U8 desc[UR36][R6.64], R5 ;  /* 0x0000000506007985 */ /* 0x0001e8000c101124 */
[----:B0-----:R-:W2:Y:S01]  /*2cd0*/  LDG.E.64 R4, desc[UR36][R2.64] ;  /* 0x0000002402047981 */ /* 0x001ea2000c1e1b00 */
[----:B------:R-:W-:Y:S02]  /*2ce0*/  VIADD R11, R0, 0x1401 ;  /* 0x00001401000b7836 */ /* 0x000fe40000000000 */
[----:B------:R-:W-:-:S03]  /*2cf0*/  IMAD.MOV.U32 R8, RZ, RZ, 0x2e ;  /* 0x0000002eff087424 */ /* 0x000fc600078e00ff */
[----:B--2---:R-:W-:-:S04]  /*2d00*/  IADD3 R10, P0, PT, R4, R11, RZ ;  /* 0x0000000b040a7210 */ /* 0x004fc80007f1e0ff */
[----:B------:R-:W-:-:S05]  /*2d10*/  IADD3.X R11, PT, PT, RZ, R5, RZ, P0, !PT ;  /* 0x00000005ff0b7210 */ /* 0x000fca00007fe4ff */
[----:B------:R-:W-:Y:S04]  /*2d20*/  ST.E.U8 desc[UR36][R10.64], R8 ;  /* 0x000000080a007985 */ /* 0x000fe8000c101124 */
[----:B------:R-:W2:Y:S01]  /*2d30*/  LDG.E.64 R4, desc[UR36][R2.64] ;  /* 0x0000002402047981 */ /* 0x000ea2000c1e1b00 */
[----:B------:R-:W-:Y:S02]  /*2d40*/  VIADD R17, R0, 0x1402 ;  /* 0x0000140200117836 */ /* 0x000fe40000000000 */
[----:B------:R-:W-:-:S03]  /*2d50*/  IMAD.MOV.U32 R16, RZ, RZ, 0x74 ;  /* 0x00000074ff107424 */ /* 0x000fc600078e00ff */
[----:B--2---:R-:W-:-:S05]  /*2d60*/  IADD3 R12, P0, PT, R4, R17, RZ ;  /* 0x00000011040c7210 */ /* 0x004fca0007f1e0ff */
[----:B------:R-:W-:-:S05]  /*2d70*/  IMAD.X R13, RZ, RZ, R5, P0 ;  /* 0x000000ffff0d7224 */ /* 0x000fca00000e0605 */
[----:B------:R-:W-:Y:S04]  /*2d80*/  ST.E.U8 desc[UR36][R12.64], R16 ;  /* 0x000000100c007985 */ /* 0x000fe8000c101124 */
[----:B------:R-:W2:Y:S01]  /*2d90*/  LDG.E.64 R4, desc[UR36][R2.64] ;  /* 0x0000002402047981 */ /* 0x000ea2000c1e1b00 */
[----:B------:R-:W-:-:S05]  /*2da0*/  VIADD R7, R0, 0x1403 ;  /* 0x0000140300077836 */ /* 0x000fca0000000000 */
        /* <DEDUP_REMOVED lines=11> */
[----:B------:R-:W-:-:S05]  /*2e60*/  VIADD R13, R0, 0x1405 ;  /* 0x00001405000d7836 */ /* 0x000fca0000000000 */
[----:B--2---:R-:W-:-:S04]  /*2e70*/  IADD3 R12, P0, PT, R4, R13, RZ ;  /* 0x0000000d040c7210 */ /* 0x004fc80007f1e0ff */
[----:B------:R-:W-:-:S05]  /*2e80*/  IADD3.X R13, PT, PT, RZ, R5, RZ, P0, !PT ;  /* 0x00000005ff0d7210 */ /* 0x000fca00007fe4ff */
[----:B------:R1:W-:Y:S04]  /*2e90*/  ST.E.U8 desc[UR36][R12.64], RZ ;  /* 0x000000ff0c007985 */ /* 0x0003e8000c101124 */
[----:B------:R-:W2:Y:S01]  /*2ea0*/  LDG.E.64 R4, desc[UR36][R2.64] ;  /* 0x0000002402047981 */ /* 0x000ea2000c1e1b00 */
[----:B------:R-:W-:-:S05]  /*2eb0*/  VIADD R15, R0, 0x1415 ;  /* 0x00001415000f7836 */ /* 0x000fca0000000000 */
[----:B--2---:R-:W-:-:S05]  /*2ec0*/  IADD3 R14, P0, PT, R4, R15, RZ ;  /* 0x0000000f040e7210 */ /* 0x004fca0007f1e0ff */
[----:B------:R-:W-:-:S05]  /*2ed0*/  IMAD.X R15, RZ, RZ, R5, P0 ;  /* 0x000000ffff0f7224 */ /* 0x000fca00000e0605 */
[----:B------:R2:W-:Y:S04]  /*2ee0*/  ST.E.U8 desc[UR36][R14.64], RZ ;  /* 0x000000ff0e007985 */ /* 0x0005e8000c101124 */
[----:B------:R-:W3:Y:S01]  /*2ef0*/  LDG.E.64 R6, desc[UR36][R2.64] ;  /* 0x0000002402067981 */ /* 0x000ee2000c1e1b00 */
[----:B0-----:R-:W-:Y:S01]  /*2f00*/  VIADD R11, R0, 0x1416 ;  /* 0x00001416000b7836 */ /* 0x001fe20000000000 */
[----:B------:R-:W0:Y:S04]  /*2f10*/  LDC.64 R4, c[0x4][0x8] ;  /* 0x01000200ff047b82 */ /* 0x000e280000000a00 */
[----:B---3--:R-:W-:-:S05]  /*2f20*/  IADD3 R10, P0, PT, R6, R11, RZ ;  /* 0x0000000b060a7210 */ /* 0x008fca0007f1e0ff */
[----:B------:R-:W-:-:S05]  /*2f30*/  IMAD.X R11, RZ, RZ, R7, P0 ;  /* 0x000000ffff0b7224 */ /* 0x000fca00000e0607 */
[----:B------:R3:W-:Y:S04]  /*2f40*/  ST.E.U8 desc[UR36][R10.64], RZ ;  /* 0x000000ff0a007985 */ /* 0x0007e8000c101124 */
[----:B------:R-:W4:Y:S04]  /*2f50*/  LDG.E.64 R6, desc[UR36][R2.64] ;  /* 0x0000002402067981 */ /* 0x000f28000c1e1b00 */
[----:B0-----:R-:W2:Y:S01]  /*2f60*/  LDG.E.U8 R17, desc[UR36][R4.64+0x3] ;  /* 0x0000032404117981 */ /* 0x001ea2000c1e1100 */
[----:B-1----:R-:W-:-:S05]  /*2f70*/  VIADD R13, R0, 0x1417 ;  /* 0x00001417000d7836 */ /* 0x002fca0000000000 */
[----:B----4-:R-:W-:-:S05]  /*2f80*/  IADD3 R12, P0, PT, R6, R13, RZ ;  /* 0x0000000d060c7210 */ /* 0x010fca0007f1e0ff */
[----:B------:R-:W-:-:S05]  /*2f90*/  IMAD.X R13, RZ, RZ, R7, P0 ;  /* 0x000000ffff0d7224 */ /* 0x000fca00000e0607 */
[----:B--2---:R0:W-:Y:S04]  /*2fa0*/  ST.E.U8 desc[UR36][R12.64], R17 ;  /* 0x000000110c007985 */ /* 0x0041e8000c101124 */
[----:B------:R-:W2:Y:S04]  /*2fb0*/  LDG.E.64 R6, desc[UR36][R2.64] ;  /* 0x0000002402067981 */ /* 0x000ea8000c1e1b00 */
[----:B------:R-:W4:Y:S01]  /*2fc0*/  LDG.E.U16 R21, desc[UR36][R4.64+0x2] ;  /* 0x0000022404157981 */ /* 0x000f22000c1e1500 */
[----:B------:R-:W-:-:S05]  /*2fd0*/  VIADD R15, R0, 0x1418 ;  /* 0x00001418000f7836 */ /* 0x000fca0000000000 */
[----:B--2---:R-:W-:-:S05]  /*2fe0*/  IADD3 R14, P0, PT, R6, R15, RZ ;  /* 0x0000000f060e7210 */ /* 0x004fca0007f1e0ff */
[----:B------:R-:W-:-:S05]  /*2ff0*/  IMAD.X R15, RZ, RZ, R7, P0 ;  /* 0x000000ffff0f7224 */ /* 0x000fca00000e0607 */
[----:B----4-:R1:W-:Y:S04]  /*3000*/  ST.E.U8 desc[UR36][R14.64], R21 ;  /* 0x000000150e007985 */ /* 0x0103e8000c101124 */
[----:B------:R-:W2:Y:S04]  /*3010*/  LDG.E.64 R6, desc[UR36][R2.64] ;  /* 0x0000002402067981 */ /* 0x000ea8000c1e1b00 */
[----:B------:R-:W0:Y:S01]  /*3020*/  LDG.E R8, desc[UR36][R4.64] ;  /* 0x0000002404087981 */ /* 0x000e22000c1e1900 */
[----:B---3--:R-:W-:-:S05]  /*3030*/  VIADD R11, R0, 0x1419 ;  /* 0x00001419000b7836 */ /* 0x008fca0000000000 */
[----:B--2---:R-:W-:-:S04]  /*3040*/  IADD3 R10, P0, PT, R6, R11, RZ ;  /* 0x0000000b060a7210 */ /* 0x004fc80007f1e0ff */
[----:B------:R-:W-:Y:S02]  /*3050*/  IADD3.X R11, PT, PT, RZ, R7, RZ, P0, !PT ;  /* 0x00000007ff0b7210 */ /* 0x000fe400007fe4ff */
[----:B0-----:R-:W-:-:S05]  /*3060*/  SHF.R.U32.HI R17, RZ, 0x8, R8 ;  /* 0x00000008ff117819 */ /* 0x001fca0000011608 */
        /* <DEDUP_REMOVED lines=26> */
[----:B------:R-:W0:Y:S04]  /*3210*/  LDG.E.64 R6, desc[UR36][R2.64] ;  /* 0x0000002402067981 */ /* 0x000e28000c1e1b00 */
[----:B------:R-:W2:Y:S01]  /*3220*/  LDG.E R21, desc[UR36][R4.64] ;  /* 0x0000002404157981 */ /* 0x000ea2000c1e1900 */
[----:B------:R-:W-:-:S05]  /*3230*/  VIADD R25, R0, 0x141e ;  /* 0x0000141e00197836 */ /* 0x000fca0000000000 */
[----:B0-----:R-:W-:-:S04]  /*3240*/  IADD3 R10, P0, PT, R6, R25, RZ ;  /* 0x00000019060a7210 */ /* 0x001fc80007f1e0ff */
[----:B------:R-:W-:-:S05]  /*3250*/  IADD3.X R11, PT, PT, RZ, R7, RZ, P0, !PT ;  /* 0x00000007ff0b7210 */ /* 0x000fca00007fe4ff */
[----:B--2---:R1:W-:Y:S04]  /*3260*/  ST.E.U8 desc[UR36][R10.64], R21 ;  /* 0x000000150a007985 */ /* 0x0043e8000c101124 */
[----:B------:R-:W2:Y:S02]  /*3270*/  LDG.E R0, desc[UR36][R4.64] ;  /* 0x0000002404007981 */ /* 0x000ea4000c1e1900 */
[----:B--2---:R-:W-:-:S05]  /*3280*/  VIADD R17, R0, 0x1 ;  /* 0x0000000100117836 */ /* 0x004fca0000000000 */
[----:B------:R1:W-:Y:S04]  /*3290*/  STG.E desc[UR36][R4.64], R17 ;  /* 0x0000001104007986 */ /* 0x0003e8000c101924 */
[----:B------:R1:W5:Y:S02]  /*32a0*/  LDG.E.64 R6, desc[UR36][R2.64] ;  /* 0x0000002402067981 */ /* 0x000364000c1e1b00 */
.L_x_19:
[----:B------:R-:W-:Y:S05]  /*32b0*/  BSYNC.RECONVERGENT B0 ;  /* 0x0000000000007941 */ /* 0x000fea0003800200 */
.L_x_15:
[----:B-1----:R-:W0:Y:S01]  /*32c0*/  LDC.64 R4, c[0x4][0x18] ;  /* 0x01000600ff047b82 */ /* 0x002e220000000a00 */
[----:B------:R-:W-:-:S07]  /*32d0*/  IMAD R11, R9, 0x1f, RZ ;  /* 0x0000001f090b7824 */ /* 0x000fce00078e02ff */
[----:B------:R-:W1:Y:S01]  /*32e0*/  LDC.64 R2, c[0x4][0x8] ;  /* 0x01000200ff027b82 */ /* 0x000e620000000a00 */
[----:B-----5:R-:W-:Y:S01]  /*32f0*/  IADD3 R12, P0, PT, R11, R6, RZ ;  /* 0x000000060b0c7210 */ /* 0x020fe20007f1e0ff */
[----:B------:R-:W2:Y:S01]  /*3300*/  LDCU.64 UR4, c[0x0][0x380] ;  /* 0x00007000ff0477ac */ /* 0x000ea20008000a00 */
[----:B------:R-:W-:-:S05]  /*3310*/  SHF.R.S32.HI R0, RZ, 0x1f, R11 ;  /* 0x0000001fff007819 */ /* 0x000fca000001140b */
[----:B------:R-:W-:-:S05]  /*3320*/  IMAD.X R13, R0, 0x1, R7, P0 ;  /* 0x00000001000d7824 */ /* 0x000fca00000e0607 */
[----:B------:R-:W-:Y:S04]  /*3330*/  ST.E.U8 desc[UR36][R12.64+0x1415], RZ ;  /* 0x001415ff0c007985 */ /* 0x000fe8000c101124 */
[----:B0-----:R-:W3:Y:S02]  /*3340*/  LDG.E.64 R6, desc[UR36][R4.64] ;  /* 0x0000002404067981 */ /* 0x001ee4000c1e1b00 */
[----:B---3--:R-:W-:Y:S01]  /*3350*/  IADD3 R14, P0, PT, R11, R6, RZ ;  /* 0x000000060b0e7210 */ /* 0x008fe20007f1e0ff */
[----:B------:R-:W-:-:S04]  /*3360*/  IMAD.MOV.U32 R6, RZ, RZ, 0x20 ;  /* 0x00000020ff067424 */ /* 0x000fc800078e00ff */
[----:B------:R-:W-:Y:S01]  /*3370*/  IMAD.X R15, R7, 0x1, R0, P0 ;  /* 0x00000001070f7824 */ /* 0x000fe200000e0600 */
[----:B------:R-:W-:-:S05]  /*3380*/  PRMT R7, R6, 0x7610, R7 ;  /* 0x0000761006077816 */ /* 0x000fca0000000007 */
[----:B------:R0:W-:Y:S04]  /*3390*/  ST.E.U8 desc[UR36][R14.64+0x1416], R7 ;  /* 0x001416070e007985 */ /* 0x0001e8000c101124 */
[----:B-1----:R-:W3:Y:S04]  /*33a0*/  LDG.E.U8 R21, desc[UR36][R2.64+0x3] ;  /* 0x0000032402157981 */ /* 0x002ee8000c1e1100 */
[----:B0-----:R-:W4:Y:S02]  /*33b0*/  LDG.E.64 R6, desc[UR36][R4.64] ;  /* 0x0000002404067981 */ /* 0x001f24000c1e1b00 */
[----:B----4-:R-:W-:-:S05]  /*33c0*/  IADD3 R16, P0, PT, R11, R6, RZ ;  /* 0x000000060b107210 */ /* 0x010fca0007f1e0ff */
[----:B------:R-:W-:-:S05]  /*33d0*/  IMAD.X R17, R7, 0x1, R0, P0 ;  /* 0x0000000107117824 */ /* 0x000fca00000e0600 */
[----:B---3--:R0:W-:Y:S04]  /*33e0*/  ST.E.U8 desc[UR36][R16.64+0x141b], R21 ;  /* 0x00141b1510007985 */ /* 0x0081e8000c101124 */
[----:B------:R-:W3:Y:S04]  /*33f0*/  LDG.E.64 R6, desc[UR36][R4.64] ;  /* 0x0000002404067981 */ /* 0x000ee8000c1e1b00 */
[----:B------:R-:W4:Y:S01]  /*3400*/  LDG.E.U16 R25, desc[UR36][R2.64+0x2] ;  /* 0x0000022402197981 */ /* 0x000f22000c1e1500 */
[----:B---3--:R-:W-:-:S05]  /*3410*/  IADD3 R12, P0, PT, R11, R6, RZ ;  /* 0x000000060b0c7210 */ /* 0x008fca0007f1e0ff */
[----:B------:R-:W-:-:S05]  /*3420*/  IMAD.X R13, R7, 0x1, R0, P0 ;  /* 0x00000001070d7824 */ /* 0x000fca00000e0600 */
[----:B----4-:R1:W-:Y:S04]  /*3430*/  ST.E.U8 desc[UR36][R12.64+0x141c], R25 ;  /* 0x00141c190c007985 */ /* 0x0103e8000c101124 */
[----:B------:R-:W3:Y:S04]  /*3440*/  LDG.E.64 R6, desc[UR36][R4.64] ;  /* 0x0000002404067981 */ /* 0x000ee8000c1e1b00 */
[----:B------:R-:W4:Y:S01]  /*3450*/  LDG.E R8, desc[UR36][R2.64] ;  /* 0x0000002402087981 */ /* 0x000f22000c1e1900 */
[----:B---3--:R-:W-:Y:S02]  /*3460*/  IADD3 R14, P0, PT, R11, R6, RZ ;  /* 0x000000060b0e7210 */ /* 0x008fe40007f1e0ff */
[----:B----4-:R-:W-:-:S03]  /*3470*/  SHF.R.U32.HI R27, RZ, 0x8, R8 ;  /* 0x00000008ff1b7819 */ /* 0x010fc60000011608 */
[----:B------:R-:W-:-:S05]  /*3480*/  IMAD.X R15, R7, 0x1, R0, P0 ;  /* 0x00000001070f7824 */ /* 0x000fca00000e0600 */
[----:B------:R3:W-:Y:S04]  /*3490*/  ST.E.U8 desc[UR36][R14.64+0x141d], R27 ;  /* 0x00141d1b0e007985 */ /* 0x0007e8000c101124 */
[----:B------:R-:W4:Y:S04]  /*34a0*/  LDG.E.64 R6, desc[UR36][R4.64] ;  /* 0x0000002404067981 */ /* 0x000f28000c1e1b00 */
[----:B0-----:R-:W2:Y:S01]  /*34b0*/  LDG.E R21, desc[UR36][R2.64] ;  /* 0x0000002402157981 */ /* 0x001ea2000c1e1900 */
[----:B----4-:R-:W-:-:S05]  /*34c0*/  IADD3 R16, P0, PT, R11, R6, RZ ;  /* 0x000000060b107210 */ /* 0x010fca0007f1e0ff */
[----:B------:R-:W-:-:S05]  /*34d0*/  IMAD.X R17, R7, 0x1, R0, P0 ;  /* 0x0000000107117824 */ /* 0x000fca00000e0600 */
[----:B--2---:R0:W-:Y:S04]  /*34e0*/  ST.E.U8 desc[UR36][R16.64+0x141e], R21 ;  /* 0x00141e1510007985 */ /* 0x0041e8000c101124 */
[----:B------:R-:W2:Y:S01]  /*34f0*/  LDG.E R0, desc[UR36][R2.64] ;  /* 0x0000002402007981 */ /* 0x000ea2000c1e1900 */
[----:B------:R-:W4:Y:S01]  /*3500*/  LDC.64 R6, c[0x0][0x380] ;  /* 0x0000e000ff067b82 */ /* 0x000f220000000a00 */
[----:B--2---:R-:W-:-:S05]  /*3510*/  VIADD R11, R0, 0x1 ;  /* 0x00000001000b7836 */ /* 0x004fca0000000000 */
[----:B------:R2:W-:Y:S04]  /*3520*/  STG.E desc[UR36][R2.64], R11 ;  /* 0x0000000b02007986 */ /* 0x0005e8000c101924 */
[----:B-1----:R-:W3:Y:S04]  /*3530*/  LDG.E.64 R12, desc[UR36][R4.64] ;  /* 0x00000024040c7981 */ /* 0x002ee8000c1e1b00 */
[----:B----4-:R-:W4:Y:S01]  /*3540*/  LDG.E.U8 R25, desc[UR36][R6.64+0x20] ;  /* 0x0000202406197981 */ /* 0x010f22000c1e1100 */
[----:B------:R-:W-:-:S04]  /*3550*/  SHF.L.U32 R10, R9, 0xa, RZ ;  /* 0x0000000a090a7819 */ /* 0x000fc800000006ff */
[----:B------:R-:W-:Y:S02]  /*3560*/  SHF.R.S32.HI R8, RZ, 0x1f, R10 ;  /* 0x0000001fff087819 */ /* 0x000fe4000001140a */
        /* <DEDUP_REMOVED lines=8> */
[----:B--2---:R-:W2:Y:S04]  /*35f0*/  LDG.E.64 R2, desc[UR36][R4.64] ;  /* 0x0000002404027981 */ /* 0x004ea8000c1e1b00 */
        /* <DEDUP_REMOVED lines=133> */
[----:B----4-:R-:W-:Y:S04]  /*3e50*/  ST.E.U8 desc[UR36][R12.64+0x901c], R21 ;  /* 0x00901c150c007985 */ /* 0x010fe8000c101124 */
[----:B------:R-:W3:Y:S04]  /*3e60*/  LDG.E.64 R2, desc[UR36][R4.64] ;  /* 0x0000002404027981 */ /* 0x000ee8000c1e1b00 */
[----:B--2---:R-:W2:Y:S01]  /*3e70*/  LDG.E.U8 R11, desc[UR36][R6.64+0x3d] ;  /* 0x00003d24060b7981 */ /* 0x004ea2000c1e1100 */
[----:B---3--:R-:W-:-:S04]  /*3e80*/  IADD3 R16, P0, PT, R10, R2, RZ ;  /* 0x000000020a107210 */ /* 0x008fc80007f1e0ff */
[----:B------:R-:W-:-:S05]  /*3e90*/  IADD3.X R17, PT, PT, R3, R8, RZ, P0, !PT ;  /* 0x0000000803117210 */ /* 0x000fca00007fe4ff */
[----:B--2---:R0:W-:Y:S04]  /*3ea0*/  ST.E.U8 desc[UR36][R16.64+0x901d], R11 ;  /* 0x00901d0b10007985 */ /* 0x0041e8000c101124 */
[----:B------:R-:W2:Y:S04]  /*3eb0*/  LDG.E.64 R2, desc[UR36][R4.64] ;  /* 0x0000002404027981 */ /* 0x000ea8000c1e1b00 */
[----:B-1----:R-:W3:Y:S01]  /*3ec0*/  LDG.E.U8 R25, desc[UR36][R6.64+0x3e] ;  /* 0x00003e2406197981 */ /* 0x002ee2000c1e1100 */
[----:B--2---:R-:W-:-:S05]  /*3ed0*/  IADD3 R14, P0, PT, R10, R2, RZ ;  /* 0x000000020a0e7210 */ /* 0x004fca0007f1e0ff */
[----:B------:R-:W-:-:S05]  /*3ee0*/  IMAD.X R15, R3, 0x1, R8, P0 ;  /* 0x00000001030f7824 */ /* 0x000fca00000e0608 */
[----:B---3--:R1:W-:Y:S04]  /*3ef0*/  ST.E.U8 desc[UR36][R14.64+0x901e], R25 ;  /* 0x00901e190e007985 */ /* 0x0083e8000c101124 */
[----:B------:R-:W2:Y:S04]  /*3f00*/  LDG.E.64 R2, desc[UR36][R4.64] ;  /* 0x0000002404027981 */ /* 0x000ea8000c1e1b00 */
[----:B------:R3:W4:Y:S01]  /*3f10*/  LDG.E.U8 R0, desc[UR36][R6.64+0x3f] ;  /* 0x00003f2406007981 */ /* 0x000722000c1e1100 */
[----:B------:R-:W2:Y:S01]  /*3f20*/  LDCU UR6, c[0x0][0x2f8] ;  /* 0x00005f00ff0677ac */ /* 0x000ea20008000800 */
[----:B------:R-:W-:-:S04]  /*3f30*/  UIADD3 UR4, UP0, UPT, UR4, 0x20, URZ ;  /* 0x0000002004047890 */ /* 0x000fc8000ff1e0ff */
[----:B------:R-:W-:Y:S01]  /*3f40*/  UIADD3.X UR5, UPT, UPT, URZ, UR5, URZ, UP0, !UPT ;  /* 0x00000005ff057290 */ /* 0x000fe200087fe4ff */
[----:B0-----:R-:W-:Y:S01]  /*3f50*/  MOV R16, 0x0 ;  /* 0x0000000000107802 */ /* 0x001fe20000000f00 */
[----:B------:R-:W-:-:S04]  /*3f60*/  IMAD.U32 R12, RZ, RZ, UR4 ;  /* 0x00000004ff0c7e24 */ /* 0x000fc8000f8e00ff */
[----:B------:R-:W-:Y:S01]  /*3f70*/  IMAD.U32 R13, RZ, RZ, UR5 ;  /* 0x00000005ff0d7e24 */ /* 0x000fe2000f8e00ff */
[----:B-1----:R0:W1:Y:S04]  /*3f80*/  LDC.64 R14, c[0x4][R16] ;  /* 0x01000000100e7b82 */ /* 0x0020680000000a00 */
[----:B------:R-:W0:Y:S01]  /*3f90*/  LDCU.64 UR4, c[0x4][0x30] ;  /* 0x01000600ff0477ac */ /* 0x000e220008000a00 */
[----:B---3--:R-:W-:Y:S01]  /*3fa0*/  IMAD.MOV.U32 R6, RZ, RZ, R22 ;  /* 0x000000ffff067224 */ /* 0x008fe200078e0016 */
[----:B------:R-:W-:Y:S01]  /*3fb0*/  MOV R7, R19 ;  /* 0x0000001300077202 */ /* 0x000fe20000000f00 */
[----:B0-----:R-:W-:Y:S02]  /*3fc0*/  IMAD.U32 R4, RZ, RZ, UR4 ;  /* 0x00000004ff047e24 */ /* 0x001fe4000f8e00ff */
[----:B------:R-:W-:Y:S01]  /*3fd0*/  IMAD.U32 R5, RZ, RZ, UR5 ;  /* 0x00000005ff057e24 */ /* 0x000fe2000f8e00ff */
[----:B--2---:R-:W-:Y:S01]  /*3fe0*/  IADD3 R10, P0, PT, R10, R2, RZ ;  /* 0x000000020a0a7210 */ /* 0x004fe20007f1e0ff */
[----:B------:R-:W-:-:S04]  /*3ff0*/  VIADD R2, R22, -UR6 ;  /* 0x8000000616027c36 */ /* 0x000fc80008000000 */
[----:B------:R-:W-:Y:S02]  /*4000*/  IMAD.X R11, R3, 0x1, R8, P0 ;  /* 0x00000001030b7824 */ /* 0x000fe400000e0608 */
[----:B------:R-:W-:-:S03]  /*4010*/  IMAD.MOV.U32 R8, RZ, RZ, 0x20 ;  /* 0x00000020ff087424 */ /* 0x000fc600078e00ff */
[----:B----4-:R0:W-:Y:S04]  /*4020*/  ST.E.U8 desc[UR36][R10.64+0x901f], R0 ;  /* 0x00901f000a007985 */ /* 0x0101e8000c101124 */
[----:B------:R0:W-:Y:S04]  /*4030*/  STL.64 [R2+0x8], R8 ;  /* 0x0000080802007387 */ /* 0x0001e80000100a00 */
[----:B-1----:R0:W-:Y:S02]  /*4040*/  STL.64 [R2], R12 ;  /* 0x0000000c02007387 */ /* 0x0021e40000100a00 */
[----:B------:R-:W-:-:S07]  /*4050*/  LEPC R20, `(.L_x_27) ;  /* 0x000000001014794e */ /* 0x000fce0000000000 */
[----:B0-----:R-:W-:Y:S05]  /*4060*/  CALL.ABS.NOINC R14 ;  /* 0x000000000e007343 */ /* 0x001fea0003c00000 */
.L_x_27:
[----:B------:R-:W0:Y:S01]  /*4070*/  LDC.64 R8, c[0x4][0x50] ;  /* 0x01001400ff087b82 */ /* 0x000e220000000a00 */
[----:B------:R-:W-:Y:S01]  /*4080*/  IMAD.MOV.U32 R3, RZ, RZ, 0x1 ;  /* 0x00000001ff037424 */ /* 0x000fe200078e00ff */
[----:B------:R-:W1:Y:S01]  /*4090*/  LDCU.64 UR4, c[0x4][0x28] ;  /* 0x01000500ff0477ac */ /* 0x000e620008000a00 */
[----:B------:R-:W-:Y:S02]  /*40a0*/  IMAD.MOV.U32 R6, RZ, RZ, R22 ;  /* 0x000000ffff067224 */ /* 0x000fe400078e0016 */
[----:B------:R-:W-:Y:S01]  /*40b0*/  IMAD.MOV.U32 R7, RZ, RZ, R19 ;  /* 0x000000ffff077224 */ /* 0x000fe200078e0013 */
[----:B------:R2:W-:Y:S02]  /*40c0*/  STL [R2+0x8], R3 ;  /* 0x0000080302007387 */ /* 0x0005e40000100800 */
[----:B------:R-:W3:Y:S01]  /*40d0*/  LDC.64 R16, c[0x4][R16] ;  /* 0x0100000010107b82 */ /* 0x000ee20000000a00 */
[----:B-1----:R-:W-:Y:S02]  /*40e0*/  IMAD.U32 R4, RZ, RZ, UR4 ;  /* 0x00000004ff047e24 */ /* 0x002fe4000f8e00ff */
[----:B------:R-:W-:Y:S01]  /*40f0*/  IMAD.U32 R5, RZ, RZ, UR5 ;  /* 0x00000005ff057e24 */ /* 0x000fe2000f8e00ff */
[----:B0-----:R2:W-:Y:S06]  /*4100*/  STL.64 [R2], R8 ;  /* 0x0000000802007387 */ /* 0x0015ec0000100a00 */
[----:B------:R-:W-:-:S07]  /*4110*/  LEPC R20, `(.L_x_28) ;  /* 0x000000001014794e */ /* 0x000fce0000000000 */
[----:B--23--:R-:W-:Y:S05]  /*4120*/  CALL.ABS.NOINC R16 ;  /* 0x0000000010007343 */ /* 0x00cfea0003c00000 */
.L_x_28:
[----:B------:R-:W0:Y:S02]  /*4130*/  LDC.64 R6, c[0x4][0x18] ;  /* 0x01000600ff067b82 */ /* 0x000e240000000a00 */
[----:B0-----:R-:W5:Y:S01]  /*4140*/  LDG.E.64 R6, desc[UR36][R6.64] ;  /* 0x0000002406067981 */ /* 0x001f62000c1e1b00 */
[----:B------:R-:W-:Y:S04]  /*4150*/  BSSY.RECONVERGENT B0, `(.L_x_29) ;  /* 0x00000c6000007945 */ /* 0x000fe80003800200 */
[----:B------:R-:W-:Y:S01]  /*4160*/  BSSY.RELIABLE B8, `(.L_x_30) ;  /* 0x000005c000087945 */ /* 0x000fe20003800100 */
[----:B------:R-:W-:-:S07]  /*4170*/  IMAD.MOV.U32 R0, RZ, RZ, RZ ;  /* 0x000000ffff007224 */ /* 0x000fce00078e00ff */
.L_x_40:
        /* <DEDUP_REMOVED lines=18> */
.L_x_32:
[----:B------:R-:W-:Y:S05]  /*42a0*/  BSYNC.RECONVERGENT B1 ;  /* 0x0000000000017941 */ /* 0x000fea0003800200 */
.L_x_31:
        /* <DEDUP_REMOVED lines=20> */
.L_x_35:
[----:B------:R-:W-:Y:S05]  /*43f0*/  BSYNC.RECONVERGENT B1 ;  /* 0x0000000000017941 */ /* 0x000fea0003800200 */
.L_x_34:
        /* <DEDUP_REMOVED lines=20> */
.L_x_37:
[----:B------:R-:W-:Y:S05]  /*4540*/  BSYNC.RECONVERGENT B1 ;  /* 0x0000000000017941 */ /* 0x000fea0003800200 */
.L_x_36:
        /* <DEDUP_REMOVED lines=20> */
.L_x_39:
[----:B------:R-:W-:Y:S05]  /*4690*/  BSYNC.RECONVERGENT B1 ;  /* 0x0000000000017941 */ /* 0x000fea0003800200 */
.L_x_38:
        /* <DEDUP_REMOVED lines=9> */
.L_x_30:
        /* <DEDUP_REMOVED lines=12> */
[----:B------:R-:W-:-:S05]  /*47f0*/  VIADD R11, R0, 0x1401 ;  /* 0x00001401000b7836 */ /* 0x000fca0000000000 */
[----:B--2---:R-:W-:Y:S01]  /*4800*/  IADD3 R10, P0, PT, R6, R11, RZ ;  /* 0x0000000b060a7210 */ /* 0x004fe20007f1e0ff */
[----:B------:R-:W-:-:S04]  /*4810*/  IMAD.MOV.U32 R6, RZ, RZ, 0x2e ;  /* 0x0000002eff067424 */ /* 0x000fc800078e00ff */
[--C-:B------:R-:W-:Y:S01]  /*4820*/  IMAD.X R11, RZ, RZ, R7.reuse, P0 ;  /* 0x000000ffff0b7224 */ /* 0x100fe200000e0607 */
[----:B------:R-:W-:-:S05]  /*4830*/  PRMT R7, R6, 0x7610, R7 ;  /* 0x0000761006077816 */ /* 0x000fca0000000007 */
[----:B------:R0:W-:Y:S04]  /*4840*/  ST.E.U8 desc[UR36][R10.64], R7 ;  /* 0x000000070a007985 */ /* 0x0001e8000c101124 */
[----:B0-----:R-:W2:Y:S01]  /*4850*/  LDG.E.64 R6, desc[UR36][R2.64] ;  /* 0x0000002402067981 */ /* 0x001ea2000c1e1b00 */
[----:B------:R-:W-:-:S04]  /*4860*/  IADD3 R15, PT, PT, R0, 0x1402, RZ ;  /* 0x00001402000f7810 */ /* 0x000fc80007ffe0ff */
        /* <DEDUP_REMOVED lines=15> */
[----:B0-----:R-:W-:-:S05]  /*4960*/  VIADD R13, R0, 0x1405 ;  /* 0x00001405000d7836 */ /* 0x001fca0000000000 */
[----:B---3--:R-:W-:-:S05]  /*4970*/  IADD3 R12, P0, PT, R6, R13, RZ ;  /* 0x0000000d060c7210 */ /* 0x008fca0007f1e0ff */
[----:B------:R-:W-:-:S05]  /*4980*/  IMAD.X R13, RZ, RZ, R7, P0 ;  /* 0x000000ffff0d7224 */ /* 0x000fca00000e0607 */
[----:B------:R0:W-:Y:S04]  /*4990*/  ST.E.U8 desc[UR36][R12.64], RZ ;  /* 0x000000ff0c007985 */ /* 0x0001e8000c101124 */
[----:B------:R-:W3:Y:S01]  /*49a0*/  LDG.E.64 R6, desc[UR36][R2.64] ;  /* 0x0000002402067981 */ /* 0x000ee2000c1e1b00 */
[----:B-1----:R-:W-:-:S05]  /*49b0*/  VIADD R9, R0, 0x1415 ;  /* 0x0000141500097836 */ /* 0x002fca0000000000 */
[----:B---3--:R-:W-:-:S04]  /*49c0*/  IADD3 R8, P0, PT, R6, R9, RZ ;  /* 0x0000000906087210 */ /* 0x008fc80007f1e0ff */
[----:B------:R-:W-:-:S05]  /*49d0*/  IADD3.X R9, PT, PT, RZ, R7, RZ, P0, !PT ;  /* 0x00000007ff097210 */ /* 0x000fca00007fe4ff */
        /* <DEDUP_REMOVED lines=21> */
[----:B---3--:R-:W-:-:S05]  /*4b30*/  VIADD R11, R0, 0x1419 ;  /* 0x00001419000b7836 */ /* 0x008fca0000000000 */
[----:B--2---:R-:W-:Y:S02]  /*4b40*/  IADD3 R10, P0, PT, R6, R11, RZ ;  /* 0x0000000b060a7210 */ /* 0x004fe40007f1e0ff */
[----:B0-----:R-:W-:-:S03]  /*4b50*/  SHF.R.U32.HI R15, RZ, 0x8, R14 ;  /* 0x00000008ff0f7819 */ /* 0x001fc6000001160e */
[----:B------:R-:W-:-:S05]  /*4b60*/  IMAD.X R11, RZ, RZ, R7, P0 ;  /* 0x000000ffff0b7224 */ /* 0x000fca00000e0607 */
[----:B------:R0:W-:Y:S04]  /*4b70*/  ST.E.U8 desc[UR36][R10.64], R15 ;  /* 0x0000000f0a007985 */ /* 0x0001e8000c101124 */
[----:B------:R-:W1:Y:S04]  /*4b80*/  LDG.E.64 R6, desc[UR36][R2.64] ;  /* 0x0000002402067981 */ /* 0x000e68000c1e1b00 */
[----:B------:R-:W2:Y:S01]  /*4b90*/  LDG.E R25, desc[UR36][R4.64] ;  /* 0x0000002404197981 */ /* 0x000ea2000c1e1900 */
[----:B------:R-:W-:-:S05]  /*4ba0*/  VIADD R13, R0, 0x141a ;  /* 0x0000141a000d7836 */ /* 0x000fca0000000000 */
[----:B-1----:R-:W-:-:S04]  /*4bb0*/  IADD3 R8, P0, PT, R6, R13, RZ ;  /* 0x0000000d06087210 */ /* 0x002fc80007f1e0ff */
[----:B------:R-:W-:-:S05]  /*4bc0*/  IADD3.X R9, PT, PT, RZ, R7, RZ, P0, !PT ;  /* 0x00000007ff097210 */ /* 0x000fca00007fe4ff */
[----:B--2---:R1:W-:Y:S04]  /*4bd0*/  ST.E.U8 desc[UR36][R8.64], R25 ;  /* 0x0000001908007985 */ /* 0x0043e8000c101124 */
[----:B------:R-:W2:Y:S04]  /*4be0*/  LDG.E.64 R6, desc[UR36][R2.64] ;  /* 0x0000002402067981 */ /* 0x000ea8000c1e1b00 */
[----:B------:R-:W3:Y:S01]  /*4bf0*/  LDG.E.U8 R21, desc[UR36][R4.64+0x3] ;  /* 0x0000032404157981 */ /* 0x000ee2000c1e1100 */
[----:B------:R-:W-:-:S05]  /*4c00*/  VIADD R13, R0, 0x141b ;  /* 0x0000141b000d7836 */ /* 0x000fca0000000000 */
[----:B--2---:R-:W-:-:S05]  /*4c10*/  IADD3 R12, P0, PT, R6, R13, RZ ;  /* 0x0000000d060c7210 */ /* 0x004fca0007f1e0ff */
[----:B------:R-:W-:-:S05]  /*4c20*/  IMAD.X R13, RZ, RZ, R7, P0 ;  /* 0x000000ffff0d7224 */ /* 0x000fca00000e0607 */
[----:B---3--:R2:W-:Y:S04]  /*4c30*/  ST.E.U8 desc[UR36][R12.64], R21 ;  /* 0x000000150c007985 */ /* 0x0085e8000c101124 */
[----:B------:R-:W3:Y:S04]  /*4c40*/  LDG.E.64 R6, desc[UR36][R2.64] ;  /* 0x0000002402067981 */ /* 0x000ee8000c1e1b00 */
[----:B0-----:R-:W4:Y:S01]  /*4c50*/  LDG.E.U16 R15, desc[UR36][R4.64+0x2] ;  /* 0x00000224040f7981 */ /* 0x001f22000c1e1500 */
[----:B------:R-:W-:-:S05]  /*4c60*/  VIADD R11, R0, 0x141c ;  /* 0x0000141c000b7836 */ /* 0x000fca0000000000 */
[----:B---3--:R-:W-:-:S05]  /*4c70*/  IADD3 R10, P0, PT, R6, R11, RZ ;  /* 0x0000000b060a7210 */ /* 0x008fca0007f1e0ff */
[----:B------:R-:W-:-:S05]  /*4c80*/  IMAD.X R11, RZ, RZ, R7, P0 ;  /* 0x000000ffff0b7224 */ /* 0x000fca00000e0607 */
[----:B----4-:R0:W-:Y:S04]  /*4c90*/  ST.E.U8 desc[UR36][R10.64], R15 ;  /* 0x0000000f0a007985 */ /* 0x0101e8000c101124 */
[----:B------:R-:W3:Y:S04]  /*4ca0*/  LDG.E.64 R6, desc[UR36][R2.64] ;  /* 0x0000002402067981 */ /* 0x000ee8000c1e1b00 */
[----:B------:R-:W2:Y:S01]  /*4cb0*/  LDG.E R14, desc[UR36][R4.64] ;  /* 0x00000024040e7981 */ /* 0x000ea2000c1e1900 */
[----:B-1----:R-:W-:-:S05]  /*4cc0*/  VIADD R9, R0, 0x141d ;  /* 0x0000141d00097836 */ /* 0x002fca0000000000 */
[----:B---3--:R-:W-:Y:S02]  /*4cd0*/  IADD3 R8, P0, PT, R6, R9, RZ ;  /* 0x0000000906087210 */ /* 0x008fe40007f1e0ff */
[----:B--2---:R-:W-:-:S03]  /*4ce0*/  SHF.R.U32.HI R13, RZ, 0x8, R14 ;  /* 0x00000008ff0d7819 */ /* 0x004fc6000001160e */
[----:B------:R-:W-:-:S05]  /*4cf0*/  IMAD.X R9, RZ, RZ, R7, P0 ;  /* 0x000000ffff097224 */ /* 0x000fca00000e0607 */
[----:B------:R1:W-:Y:S04]  /*4d00*/  ST.E.U8 desc[UR36][R8.64], R13 ;  /* 0x0000000d08007985 */ /* 0x0003e8000c101124 */
[----:B------:R-:W0:Y:S04]  /*4d10*/  LDG.E.64 R6, desc[UR36][R2.64] ;  /* 0x0000002402067981 */ /* 0x000e28000c1e1b00 */
[----:B------:R-:W2:Y:S01]  /*4d20*/  LDG.E R21, desc[UR36][R4.64] ;  /* 0x0000002404157981 */ /* 0x000ea2000c1e1900 */
[----:B------:R-:W-:-:S05]  /*4d30*/  VIADD R25, R0, 0x141e ;  /* 0x0000141e00197836 */ /* 0x000fca0000000000 */
[----:B0-----:R-:W-:-:S05]  /*4d40*/  IADD3 R10, P0, PT, R6, R25, RZ ;  /* 0x00000019060a7210 */ /* 0x001fca0007f1e0ff */
[----:B------:R-:W-:-:S05]  /*4d50*/  IMAD.X R11, RZ, RZ, R7, P0 ;  /* 0x000000ffff0b7224 */ /* 0x000fca00000e0607 */
[----:B--2---:R1:W-:Y:S04]  /*4d60*/  ST.E.U8 desc[UR36][R10.64], R21 ;  /* 0x000000150a007985 */ /* 0x0043e8000c101124 */
[----:B------:R-:W2:Y:S02]  /*4d70*/  LDG.E R0, desc[UR36][R4.64] ;  /* 0x0000002404007981 */ /* 0x000ea4000c1e1900 */
[----:B--2---:R-:W-:-:S05]  /*4d80*/  VIADD R15, R0, 0x1 ;  /* 0x00000001000f7836 */ /* 0x004fca0000000000 */
[----:B------:R1:W-:Y:S04]  /*4d90*/  STG.E desc[UR36][R4.64], R15 ;  /* 0x0000000f04007986 */ /* 0x0003e8000c101924 */
[----:B------:R1:W5:Y:S02]  /*4da0*/  LDG.E.64 R6, desc[UR36][R2.64] ;  /* 0x0000002402067981 */ /* 0x000364000c1e1b00 */
.L_x_33:
[----:B------:R-:W-:Y:S05]  /*4db0*/  BSYNC.RECONVERGENT B0 ;  /* 0x0000000000007941 */ /* 0x000fea0003800200 */
.L_x_29:
[----:B-1----:R-:W0:Y:S01]  /*4dc0*/  LDC.64 R2, c[0x4][0x18] ;  /* 0x01000600ff027b82 */ /* 0x002e220000000a00 */
[----:B------:R-:W-:Y:S01]  /*4dd0*/  IMAD R9, R17, 0x1f, RZ ;  /* 0x0000001f11097824 */ /* 0x000fe200078e02ff */
[----:B------:R-:W1:Y:S04]  /*4de0*/  LDCU.64 UR4, c[0x0][0x380] ;  /* 0x00007000ff0477ac */ /* 0x000e680008000a00 */
[----:B-----5:R-:W-:Y:S02]  /*4df0*/  IADD3 R10, P0, PT, R9, R6, RZ ;  /* 0x00000006090a7210 */ /* 0x020fe40007f1e0ff */
[----:B------:R-:W-:-:S04]  /*4e00*/  SHF.R.S32.HI R0, RZ, 0x1f, R9 ;  /* 0x0000001fff007819 */ /* 0x000fc80000011409 */
[----:B------:R-:W-:-:S05]  /*4e10*/  IADD3.X R11, PT, PT, R0, R7, RZ, P0, !PT ;  /* 0x00000007000b7210 */ /* 0x000fca00007fe4ff */
        /* <DEDUP_REMOVED lines=8> */
[----:B0-----:R-:W3:Y:S04]  /*4ea0*/  LDG.E.U8 R21, desc[UR36][R4.64+0x3] ;  /* 0x0000032404157981 */ /* 0x001ee8000c1e1100 */
[----:B--2---:R-:W2:Y:S02]  /*4eb0*/  LDG.E.64 R6, desc[UR36][R2.64] ;  /* 0x0000002402067981 */ /* 0x004ea4000c1e1b00 */
[----:B--2---:R-:W-:-:S05]  /*4ec0*/  IADD3 R14, P0, PT, R9, R6, RZ ;  /* 0x00000006090e7210 */ /* 0x004fca0007f1e0ff */
[----:B------:R-:W-:-:S05]  /*4ed0*/  IMAD.X R15, R7, 0x1, R0, P0 ;  /* 0x00000001070f7824 */ /* 0x000fca00000e0600 */
[----:B---3--:R0:W-:Y:S04]  /*4ee0*/  ST.E.U8 desc[UR36][R14.64+0x141b], R21 ;  /* 0x00141b150e007985 */ /* 0x0081e8000c101124 */
[----:B------:R-:W2:Y:S04]  /*4ef0*/  LDG.E.64 R6, desc[UR36][R2.64] ;  /* 0x0000002402067981 */ /* 0x000ea8000c1e1b00 */
[----:B------:R-:W3:Y:S01]  /*4f00*/  LDG.E.U16 R25, desc[UR36][R4.64+0x2] ;  /* 0x0000022404197981 */ /* 0x000ee2000c1e1500 */
[----:B--2---:R-:W-:-:S05]  /*4f10*/  IADD3 R10, P0, PT, R9, R6, RZ ;  /* 0x00000006090a7210 */ /* 0x004fca0007f1e0ff */
[----:B------:R-:W-:-:S05]  /*4f20*/  IMAD.X R11, R7, 0x1, R0, P0 ;  /* 0x00000001070b7824 */ /* 0x000fca00000e0600 */
[----:B---3--:R-:W-:Y:S04]  /*4f30*/  ST.E.U8 desc[UR36][R10.64+0x141c], R25 ;  /* 0x00141c190a007985 */ /* 0x008fe8000c101124 */
        /* <DEDUP_REMOVED lines=12> */
[----:B------:R-:W2:Y:S01]  /*5000*/  LDC.64 R8, c[0x0][0x380] ;  /* 0x0000e000ff087b82 */ /* 0x000ea20000000a00 */
[----:B---3--:R-:W-:-:S05]  /*5010*/  VIADD R29, R0, 0x1 ;  /* 0x00000001001d7836 */ /* 0x008fca0000000000 */
[----:B------:R3:W-:Y:S04]  /*5020*/  STG.E desc[UR36][R4.64], R29 ;  /* 0x0000001d04007986 */ /* 0x0007e8000c101924 */
[----:B------:R-:W4:Y:S04]  /*5030*/  LDG.E.64 R6, desc[UR36][R2.64] ;  /* 0x0000002402067981 */ /* 0x000f28000c1e1b00 */
[----:B--2---:R-:W2:Y:S01]  /*5040*/  LDG.E.U8 R27, desc[UR36][R8.64+0x20] ;  /* 0x00002024081b7981 */ /* 0x004ea2000c1e1100 */
[----:B------:R-:W-:-:S05]  /*5050*/  IMAD.SHL.U32 R26, R17, 0x400, RZ ;  /* 0x00000400111a7824 */ /* 0x000fca00078e00ff */
[----:B------:R-:W-:Y:S02]  /*5060*/  SHF.R.S32.HI R25, RZ, 0x1f, R26 ;  /* 0x0000001fff197819 */ /* 0x000fe4000001141a */
[----:B----4-:R-:W-:-:S05]  /*5070*/  IADD3 R10, P0, PT, R26, R6, RZ ;  /* 0x000000061a0a7210 */ /* 0x010fca0007f1e0ff */
[----:B------:R-:W-:-:S05]  /*5080*/  IMAD.X R11, R7, 0x1, R25, P0 ;  /* 0x00000001070b7824 */ /* 0x000fca00000e0619 */
[----:B--2---:R2:W-:Y:S04]  /*5090*/  ST.E.U8 desc[UR36][R10.64+0x9000], R27 ;  /* 0x0090001b0a007985 */ /* 0x0045e8000c101124 */
[----:B------:R-:W4:Y:S04]  /*50a0*/  LDG.E.64 R6, desc[UR36][R2.64] ;  /* 0x0000002402067981 */ /* 0x000f28000c1e1b00 */
[----:B0-----:R-:W3:Y:S01]  /*50b0*/  LDG.E.U8 R15, desc[UR36][R8.64+0x21] ;  /* 0x00002124080f7981 */ /* 0x001ee2000c1e1100 */
[----:B----4-:R-:W-:-:S04]  /*50c0*/  IADD3 R6, P0, PT, R26, R6, RZ ;  /* 0x000000061a067210 */ /* 0x010fc80007f1e0ff */
[----:B------:R-:W-:-:S05]  /*50d0*/  IADD3.X R7, PT, PT, R7, R25, RZ, P0, !PT ;  /* 0x0000001907077210 */ /* 0x000fca00007fe4ff */
[----:B---3--:R0:W-:Y:S04]  /*50e0*/  ST.E.U8 desc[UR36][R6.64+0x9001], R15 ;  /* 0x0090010f06007985 */ /* 0x0081e8000c101124 */
[----:B------:R-:W3:Y:S04]  /*50f0*/  LDG.E.64 R4, desc[UR36][R2.64] ;  /* 0x0000002402047981 */ /* 0x000ee8000c1e1b00 */
[----:B------:R-:W4:Y:S01]  /*5100*/  LDG.E.U8 R21, desc[UR36][R8.64+0x22] ;  /* 0x0000222408157981 */ /* 0x000f22000c1e1100 */
[----:B---3--:R-:W-:-:S05]  /*5110*/  IADD3 R12, P0, PT, R26, R4, RZ ;  /* 0x000000041a0c7210 */ /* 0x008fca0007f1e0ff */
[----:B------:R-:W-:-:S05]  /*5120*/  IMAD.X R13, R5, 0x1, R25, P0 ;  /* 0x00000001050d7824 */ /* 0x000fca00000e0619 */
[----:B----4-:R3:W-:Y:S04]  /*5130*/  ST.E.U8 desc[UR36][R12.64+0x9002], R21 ;  /* 0x009002150c007985 */ /* 0x0107e8000c101124 */
[----:B------:R-:W4:Y:S04]  /*5140*/  LDG.E.64 R4, desc[UR36][R2.64] ;  /* 0x0000002402047981 */ /* 0x000f28000c1e1b00 */
[----:B--2---:R-:W2:Y:S01]  /*5150*/  LDG.E.U8 R27, desc[UR36][R8.64+0x23] ;  /* 0x00002324081b7981 */ /* 0x004ea2000c1e1100 */
[----:B----4-:R-:W-:-:S05]  /*5160*/  IADD3 R10, P0, PT, R26, R4, RZ ;  /* 0x000000041a0a7210 */ /* 0x010fca0007f1e0ff */
[----:B------:R-:W-:-:S05]  /*5170*/  IMAD.X R11, R5, 0x1, R25, P0 ;  /* 0x00000001050b7824 */ /* 0x000fca00000e0619 */
[----:B--2---:R2:W-:Y:S04]  /*5180*/  ST.E.U8 desc[UR36][R10.64+0x9003], R27 ;  /* 0x0090031b0a007985 */ /* 0x0045e8000c101124 */
[----:B------:R-:W4:Y:S04]  /*5190*/  LDG.E.64 R4, desc[UR36][R2.64] ;  /* 0x0000002402047981 */ /* 0x000f28000c1e1b00 */
[----:B0-----:R-:W3:Y:S01]  /*51a0*/  LDG.E.U8 R15, desc[UR36][R8.64+0x24] ;  /* 0x00002424080f7981 */ /* 0x001ee2000c1e1100 */
[----:B----4-:R-:W-:-:S05]  /*51b0*/  IADD3 R6, P0, PT, R26, R4, RZ ;  /* 0x000000041a067210 */ /* 0x010fca0007f1e0ff */
[----:B------:R-:W-:-:S05]  /*51c0*/  IMAD.X R7, R5, 0x1, R25, P0 ;  /* 0x0000000105077824 */ /* 0x000fca00000e0619 */
        /* <DEDUP_REMOVED lines=33> */
[----:B---3--:R-:W-:-:S04]  /*53e0*/  IADD3 R12, P0, PT, R26, R4, RZ ;  /* 0x000000041a0c7210 */ /* 0x008fc80007f1e0ff */
[----:B------:R-:W-:-:S05]  /*53f0*/  IADD3.X R13, PT, PT, R5, R25, RZ, P0, !PT ;  /* 0x00000019050d7210 */ /* 0x000fca00007fe4ff */
        /* <DEDUP_REMOVED lines=48> */
[----:B----4-:R-:W-:-:S04]  /*5700*/  IADD3 R10, P0, PT, R26, R4, RZ ;  /* 0x000000041a0a7210 */ /* 0x010fc80007f1e0ff */
[----:B------:R-:W-:-:S05]  /*5710*/  IADD3.X R11, PT, PT, R5, R25, RZ, P0, !PT ;  /* 0x00000019050b7210 */ /* 0x000fca00007fe4ff */
        /* <DEDUP_REMOVED lines=31> */
[----:B------:R-:W0:Y:S04]  /*5910*/  LDG.E.64 R4, desc[UR36][R2.64] ;  /* 0x0000002402047981 */ /* 0x000e28000c1e1b00 */
[----:B------:R-:W4:Y:S01]  /*5920*/  LDG.E.U8 R29, desc[UR36][R8.64+0x3c] ;  /* 0x00003c24081d7981 */ /* 0x000f22000c1e1100 */
[----:B0-----:R-:W-:-:S05]  /*5930*/  IADD3 R6, P0, PT, R26, R4, RZ ;  /* 0x000000041a067210 */ /* 0x001fca0007f1e0ff */
[----:B------:R-:W-:-:S05]  /*5940*/  IMAD.X R7, R5, 0x1, R25, P0 ;  /* 0x0000000105077824 */ /* 0x000fca00000e0619 */
[----:B----4-:R0:W-:Y:S04]  /*5950*/  ST.E.U8 desc[UR36][R6.64+0x901c], R29 ;  /* 0x00901c1d06007985 */ /* 0x0101e8000c101124 */
[----:B------:R-:W4:Y:S04]  /*5960*/  LDG.E.64 R4, desc[UR36][R2.64] ;  /* 0x0000002402047981 */ /* 0x000f28000c1e1b00 */
[----:B---3--:R-:W3:Y:S01]  /*5970*/  LDG.E.U8 R21, desc[UR36][R8.64+0x3d] ;  /* 0x00003d2408157981 */ /* 0x008ee2000c1e1100 */
[----:B----4-:R-:W-:-:S05]  /*5980*/  IADD3 R12, P0, PT, R26, R4, RZ ;  /* 0x000000041a0c7210 */ /* 0x010fca0007f1e0ff */
[----:B------:R-:W-:-:S05]  /*5990*/  IMAD.X R13, R5, 0x1, R25, P0 ;  /* 0x00000001050d7824 */ /* 0x000fca00000e0619 */
[----:B---3--:R-:W-:Y:S04]  /*59a0*/  ST.E.U8 desc[UR36][R12.64+0x901d], R21 ;  /* 0x00901d150c007985 */ /* 0x008fe8000c101124 */
[----:B------:R-:W3:Y:S04]  /*59b0*/  LDG.E.64 R4, desc[UR36][R2.64] ;  /* 0x0000002402047981 */ /* 0x000ee8000c1e1b00 */
[----:B--2---:R-:W2:Y:S01]  /*59c0*/  LDG.E.U8 R27, desc[UR36][R8.64+0x3e] ;  /* 0x00003e24081b7981 */ /* 0x004ea2000c1e1100 */
[----:B---3--:R-:W-:-:S05]  /*59d0*/  IADD3 R14, P0, PT, R26, R4, RZ ;  /* 0x000000041a0e7210 */ /* 0x008fca0007f1e0ff */
[----:B------:R-:W-:-:S05]  /*59e0*/  IMAD.X R15, R5, 0x1, R25, P0 ;  /* 0x00000001050f7824 */ /* 0x000fca00000e0619 */
[----:B--2---:R-:W-:Y:S04]  /*59f0*/  ST.E.U8 desc[UR36][R14.64+0x901e], R27 ;  /* 0x00901e1b0e007985 */ /* 0x004fe8000c101124 */
[----:B------:R2:W0:Y:S04]  /*5a00*/  LDG.E.64 R4, desc[UR36][R2.64] ;  /* 0x0000002402047981 */ /* 0x000428000c1e1b00 */
[----:B------:R3:W4:Y:S01]  /*5a10*/  LDG.E.U8 R0, desc[UR36][R8.64+0x3f] ;  /* 0x00003f2408007981 */ /* 0x000722000c1e1100 */
[----:B------:R-:W3:Y:S01]  /*5a20*/  LDCU UR6, c[0x0][0x2f8] ;  /* 0x00005f00ff0677ac */ /* 0x000ee20008000800 */
[----:B-1----:R-:W-:-:S04]  /*5a30*/  UIADD3 UR4, UP0, UPT, UR4, 0x20, URZ ;  /* 0x0000002004047890 */ /* 0x002fc8000ff1e0ff */
[----:B------:R-:W-:Y:S01]  /*5a40*/  UIADD3.X UR5, UPT, UPT, URZ, UR5, URZ, UP0, !UPT ;  /* 0x00000005ff057290 */ /* 0x000fe200087fe4ff */
[----:B------:R-:W-:Y:S01]  /*5a50*/  IMAD.MOV.U32 R16, RZ, RZ, 0x20 ;  /* 0x00000020ff107424 */ /* 0x000fe200078e00ff */
[----:B--2---:R-:W-:Y:S01]  /*5a60*/  MOV R2, 0x0 ;  /* 0x0000000000027802 */ /* 0x004fe20000000f00 */
[----:B------:R-:W-:-:S03]  /*5a70*/  IMAD.U32 R10, RZ, RZ, UR4 ;  /* 0x00000004ff0a7e24 */ /* 0x000fc6000f8e00ff */
[----:B------:R-:W-:Y:S02]  /*5a80*/  IMAD.U32 R11, RZ, RZ, UR5 ;  /* 0x00000005ff0b7e24 */ /* 0x000fe4000f8e00ff */
[----:B---3--:R-:W-:Y:S01]  /*5a90*/  VIADD R18, R22, -UR6 ;  /* 0x8000000616127c36 */ /* 0x008fe20008000000 */
[----:B------:R1:W2:Y:S02]  /*5aa0*/  LDC.64 R8, c[0x4][R2] ;  /* 0x0100000002087b82 */ /* 0x0002a40000000a00 */
[----:B------:R-:W3:Y:S01]  /*5ab0*/  LDCU.64 UR4, c[0x4][0x30] ;  /* 0x01000600ff0477ac */ /* 0x000ee20008000a00 */
[----:B0-----:R-:W-:-:S04]  /*5ac0*/  IADD3 R6, P0, PT, R26, R4, RZ ;  /* 0x000000041a067210 */ /* 0x001fc80007f1e0ff */
[----:B------:R-:W-:-:S05]  /*5ad0*/  IADD3.X R7, PT, PT, R5, R25, RZ, P0, !PT ;  /* 0x0000001905077210 */ /* 0x000fca00007fe4ff */
[----:B----4-:R0:W-:Y:S04]  /*5ae0*/  ST.E.U8 desc[UR36][R6.64+0x901f], R0 ;  /* 0x00901f0006007985 */ /* 0x0101e8000c101124 */
[----:B------:R1:W-:Y:S04]  /*5af0*/  STL.64 [R18], R10 ;  /* 0x0000000a12007387 */ /* 0x0003e80000100a00 */
[----:B------:R1:W-:Y:S01]  /*5b00*/  STL.64 [R18+0x8], R16 ;  /* 0x0000081012007387 */ /* 0x0003e20000100a00 */
[----:B---3--:R-:W-:Y:S02]  /*5b10*/  IMAD.U32 R4, RZ, RZ, UR4 ;  /* 0x00000004ff047e24 */ /* 0x008fe4000f8e00ff */
[----:B------:R-:W-:-:S02]  /*5b20*/  IMAD.U32 R5, RZ, RZ, UR5 ;  /* 0x00000005ff057e24 */ /* 0x000fc4000f8e00ff */
[----:B0-----:R-:W-:Y:S02]  /*5b30*/  IMAD.MOV.U32 R6, RZ, RZ, R22 ;  /* 0x000000ffff067224 */ /* 0x001fe400078e0016 */
[----:B--2---:R-:W-:-:S07]  /*5b40*/  IMAD.MOV.U32 R7, RZ, RZ, R19 ;  /* 0x000000ffff077224 */ /* 0x004fce00078e0013 */
[----:B------:R-:W-:-:S07]  /*5b50*/  LEPC R20, `(.L_x_41) ;  /* 0x000000001014794e */ /* 0x000fce0000000000 */
[----:B-1----:R-:W-:Y:S05]  /*5b60*/  CALL.ABS.NOINC R8 ;  /* 0x0000000008007343 */ /* 0x002fea0003c00000 */
.L_x_41:
[----:B------:R-:W0:Y:S08]  /*5b70*/  LDC.64 R4, c[0x4][0x18] ;  /* 0x01000600ff047b82 */ /* 0x000e300000000a00 */
[----:B------:R-:W1:Y:S01]  /*5b80*/  LDC.64 R8, c[0x0][0x388] ;  /* 0x0000e200ff087b82 */ /* 0x000e620000000a00 */
[----:B------:R-:W-:Y:S01]  /*5b90*/  IMAD.MOV.U32 R16, RZ, RZ, 0x20 ;  /* 0x00000020ff107424 */ /* 0x000fe200078e00ff */
[----:B------:R-:W2:Y:S01]  /*5ba0*/  LDCU.64 UR4, c[0x4][0x38] ;  /* 0x01000700ff0477ac */ /* 0x000ea20008000a00 */
[----:B0-----:R-:W3:Y:S02]  /*5bb0*/  LDG.E.64 R6, desc[UR36][R4.64] ;  /* 0x0000002404067981 */ /* 0x001ee4000c1e1b00 */
[----:B---3--:R-:W-:-:S05]  /*5bc0*/  IADD3 R10, P0, PT, R26, R6, RZ ;  /* 0x000000061a0a7210 */ /* 0x008fca0007f1e0ff */
[----:B------:R-:W-:-:S06]  /*5bd0*/  IMAD.X R11, R7, 0x1, R25, P0 ;  /* 0x00000001070b7824 */ /* 0x000fcc00000e0619 */
[----:B------:R-:W1:Y:S04]  /*5be0*/  LD.E.U8 R11, desc[UR36][R10.64+0x9000] ;  /* 0x009000240a0b7980 */ /* 0x000e68000c101100 */
[----:B-1----:R0:W-:Y:S04]  /*5bf0*/  STG.E.U8 desc[UR36][R8.64], R11 ;  /* 0x0000000b08007986 */ /* 0x0021e8000c101124 */
[----:B------:R-:W3:Y:S02]  /*5c00*/  LDG.E.64 R6, desc[UR36][R4.64] ;  /* 0x0000002404067981 */ /* 0x000ee4000c1e1b00 */
[----:B---3--:R-:W-:-:S04]  /*5c10*/  IADD3 R12, P0, PT, R26, R6, RZ ;  /* 0x000000061a0c7210 */ /* 0x008fc80007f1e0ff */
[----:B------:R-:W-:-:S06]  /*5c20*/  IADD3.X R13, PT, PT, R7, R25, RZ, P0, !PT ;  /* 0x00000019070d7210 */ /* 0x000fcc00007fe4ff */
[----:B------:R-:W3:Y:S04]  /*5c30*/  LD.E.U8 R13, desc[UR36][R12.64+0x9001] ;  /* 0x009001240c0d7980 */ /* 0x000ee8000c101100 */
[----:B---3--:R1:W-:Y:S04]  /*5c40*/  STG.E.U8 desc[UR36][R8.64+0x1], R13 ;  /* 0x0000010d08007986 */ /* 0x0083e8000c101124 */
[----:B------:R-:W3:Y:S02]  /*5c50*/  LDG.E.64 R6, desc[UR36][R4.64] ;  /* 0x0000002404067981 */ /* 0x000ee4000c1e1b00 */
[----:B---3--:R-:W-:-:S05]  /*5c60*/  IADD3 R14, P0, PT, R26, R6, RZ ;  /* 0x000000061a0e7210 */ /* 0x008fca0007f1e0ff */
[----:B------:R-:W-:-:S06]  /*5c70*/  IMAD.X R15, R7, 0x1, R25, P0 ;  /* 0x00000001070f7824 */ /* 0x000fcc00000e0619 */
[----:B------:R-:W3:Y:S04]  /*5c80*/  LD.E.U8 R15, desc[UR36][R14.64+0x9002] ;  /* 0x009002240e0f7980 */ /* 0x000ee8000c101100 */
[----:B---3--:R3:W-:Y:S04]  /*5c90*/  STG.E.U8 desc[UR36][R8.64+0x2], R15 ;  /* 0x0000020f08007986 */ /* 0x0087e8000c101124 */
[----:B------:R-:W4:Y:S02]  /*5ca0*/  LDG.E.64 R6, desc[UR36][R4.64] ;  /* 0x0000002404067981 */ /* 0x000f24000c1e1b00 */
[----:B----4-:R-:W-:-:S05]  /*5cb0*/  IADD3 R10, P0, PT, R26, R6, RZ ;  /* 0x000000061a0a7210 */ /* 0x010fca0007f1e0ff */
[----:B0-----:R-:W-:-:S06]  /*5cc0*/  IMAD.X R11, R7, 0x1, R25, P0 ;  /* 0x00000001070b7824 */ /* 0x001fcc00000e0619 */
[----:B------:R-:W4:Y:S04]  /*5cd0*/  LD.E.U8 R11, desc[UR36][R10.64+0x9003] ;  /* 0x009003240a0b7980 */ /* 0x000f28000c101100 */
[----:B----4-:R0:W-:Y:S04]  /*5ce0*/  STG.E.U8 desc[UR36][R8.64+0x3], R11 ;  /* 0x0000030b08007986 */ /* 0x0101e8000c101124 */
[----:B------:R-:W4:Y:S02]  /*5cf0*/  LDG.E.64 R6, desc[UR36][R4.64] ;  /* 0x0000002404067981 */ /* 0x000f24000c1e1b00 */
[----:B----4-:R-:W-:-:S05]  /*5d00*/  IADD3 R12, P0, PT, R26, R6, RZ ;  /* 0x000000061a0c7210 */ /* 0x010fca0007f1e0ff */
[----:B-1----:R-:W-:-:S06]  /*5d10*/  IMAD.X R13, R7, 0x1, R25, P0 ;  /* 0x00000001070d7824 */ /* 0x002fcc00000e0619 */
[----:B------:R-:W4:Y:S04]  /*5d20*/  LD.E.U8 R13, desc[UR36][R12.64+0x9004] ;  /* 0x009004240c0d7980 */ /* 0x000f28000c101100 */
[----:B----4-:R1:W-:Y:S04]  /*5d30*/  STG.E.U8 desc[UR36][R8.64+0x4], R13 ;  /* 0x0000040d08007986 */ /* 0x0103e8000c101124 */
[----:B------:R-:W4:Y:S02]  /*5d40*/  LDG.E.64 R6, desc[UR36][R4.64] ;  /* 0x0000002404067981 */ /* 0x000f24000c1e1b00 */
[----:B----4-:R-:W-:-:S05]  /*5d50*/  IADD3 R14, P0, PT, R26, R6, RZ ;  /* 0x000000061a0e7210 */ /* 0x010fca0007f1e0ff */
[----:B---3--:R-:W-:-:S06]  /*5d60*/  IMAD.X R15, R7, 0x1, R25, P0 ;  /* 0x00000001070f7824 */ /* 0x008fcc00000e0619 */
[----:B------:R-:W3:Y:S04]  /*5d70*/  LD.E.U8 R15, desc[UR36][R14.64+0x9005] ;  /* 0x009005240e0f7980 */ /* 0x000ee8000c101100 */
[----:B---3--:R-:W-:Y:S04]  /*5d80*/  STG.E.U8 desc[UR36][R8.64+0x5], R15 ;  /* 0x0000050f08007986 */ /* 0x008fe8000c101124 */
[----:B------:R-:W3:Y:S02]  /*5d90*/  LDG.E.64 R6, desc[UR36][R4.64] ;  /* 0x0000002404067981 */ /* 0x000ee4000c1e1b00 */
[----:B---3--:R-:W-:-:S05]  /*5da0*/  IADD3 R10, P0, PT, R26, R6, RZ ;  /* 0x000000061a0a7210 */ /* 0x008fca0007f1e0ff */
[----:B0-----:R-:W-:-:S06]  /*5db0*/  IMAD.X R11, R7, 0x1, R25, P0 ;  /* 0x00000001070b7824 */ /* 0x001fcc00000e0619 */
[----:B------:R-:W3:Y:S04]  /*5dc0*/  LD.E.U8 R11, desc[UR36][R10.64+0x9006] ;  /* 0x009006240a0b7980 */ /* 0x000ee8000c101100 */
[----:B---3--:R0:W-:Y:S04]  /*5dd0*/  STG.E.U8 desc[UR36][R8.64+0x6], R11 ;  /* 0x0000060b08007986 */ /* 0x0081e8000c101124 */
[----:B------:R-:W3:Y:S02]  /*5de0*/  LDG.E.64 R6, desc[UR36][R4.64] ;  /* 0x0000002404067981 */ /* 0x000ee4000c1e1b00 */
[----:B---3--:R-:W-:-:S05]  /*5df0*/  IADD3 R12, P0, PT, R26, R6, RZ ;  /* 0x000000061a0c7210 */ /* 0x008fca0007f1e0ff */
[----:B-1----:R-:W-:-:S06]  /*5e00*/  IMAD.X R13, R7, 0x1, R25, P0 ;  /* 0x00000001070d7824 */ /* 0x002fcc00000e0619 */
[----:B------:R-:W3:Y:S04]  /*5e10*/  LD.E.U8 R13, desc[UR36][R12.64+0x9007] ;  /* 0x009007240c0d7980 */ /* 0x000ee8000c101100 */
[----:B---3--:R1:W-:Y:S04]  /*5e20*/  STG.E.U8 desc[UR36][R8.64+0x7], R13 ;  /* 0x0000070d08007986 */ /* 0x0083e8000c101124 */
[----:B------:R-:W3:Y:S02]  /*5e30*/  LDG.E.64 R6, desc[UR36][R4.64] ;  /* 0x0000002404067981 */ /* 0x000ee4000c1e1b00 */
[----:B---3--:R-:W-:-:S05]  /*5e40*/  IADD3 R26, P0, PT, R26, R6, RZ ;  /* 0x000000061a1a7210 */ /* 0x008fca0007f1e0ff */
[----:B------:R-:W-:-:S05]  /*5e50*/  IMAD.X R27, R7, 0x1, R25, P0 ;  /* 0x00000001071b7824 */ /* 0x000fca00000e0619 */
[----:B------:R-:W3:Y:S04]  /*5e60*/  LD.E.U8 R3, desc[UR36][R26.64+0x9008] ;  /* 0x009008241a037980 */ /* 0x000ee8000c101100 */
[----:B---3--:R3:W-:Y:S04]  /*5e70*/  STG.E.U8 desc[UR36][R8.64+0x8], R3 ;  /* 0x0000080308007986 */ /* 0x0087e8000c101124 */
[----:B------:R-:W4:Y:S04]  /*5e80*/  LD.E.U8 R7, desc[UR36][R26.64+0x9009] ;  /* 0x009009241a077980 */ /* 0x000f28000c101100 */
[----:B----4-:R4:W-:Y:S04]  /*5e90*/  STG.E.U8 desc[UR36][R8.64+0x9], R7 ;  /* 0x0000090708007986 */ /* 0x0109e8000c101124 */
[----:B0-----:R-:W5:Y:S04]  /*5ea0*/  LD.E.U8 R11, desc[UR36][R26.64+0x900a] ;  /* 0x00900a241a0b7980 */ /* 0x001f68000c101100 */
[----:B-----5:R0:W-:Y:S04]  /*5eb0*/  STG.E.U8 desc[UR36][R8.64+0xa], R11 ;  /* 0x00000a0b08007986 */ /* 0x0201e8000c101124 */
[----:B------:R-:W5:Y:S04]  /*5ec0*/  LD.E.U8 R15, desc[UR36][R26.64+0x900b] ;  /* 0x00900b241a0f7980 */ /* 0x000f68000c101100 */
[----:B-----5:R5:W-:Y:S04]  /*5ed0*/  STG.E.U8 desc[UR36][R8.64+0xb], R15 ;  /* 0x00000b0f08007986 */ /* 0x020be8000c101124 */
[----:B------:R-:W2:Y:S04]  /*5ee0*/  LD.E.U8 R5, desc[UR36][R26.64+0x900c] ;  /* 0x00900c241a057980 */ /* 0x000ea8000c101100 */
[----:B--2---:R2:W-:Y:S04]  /*5ef0*/  STG.E.U8 desc[UR36][R8.64+0xc], R5 ;  /* 0x00000c0508007986 */ /* 0x0045e8000c101124 */
[----:B-1----:R-:W3:Y:S04]  /*5f00*/  LD.E.U8 R13, desc[UR36][R26.64+0x900d] ;  /* 0x00900d241a0d7980 */ /* 0x002ee8000c101100 */
[----:B---3--:R1:W-:Y:S04]  /*5f10*/  STG.E.U8 desc[UR36][R8.64+0xd], R13 ;  /* 0x00000d0d08007986 */ /* 0x0083e8000c101124 */
[----:B------:R-:W3:Y:S04]  /*5f20*/  LD.E.U8 R3, desc[UR36][R26.64+0x900e] ;  /* 0x00900e241a037980 */ /* 0x000ee8000c101100 */
[----:B---3--:R3:W-:Y:S04]  /*5f30*/  STG.E.U8 desc[UR36][R8.64+0xe], R3 ;  /* 0x00000e0308007986 */ /* 0x0087e8000c101124 */
[----:B----4-:R-:W4:Y:S04]  /*5f40*/  LD.E.U8 R7, desc[UR36][R26.64+0x900f] ;  /* 0x00900f241a077980 */ /* 0x010f28000c101100 */
[----:B----4-:R4:W-:Y:S04]  /*5f50*/  STG.E.U8 desc[UR36][R8.64+0xf], R7 ;  /* 0x00000f0708007986 */ /* 0x0109e8000c101124 */
[----:B0-----:R-:W5:Y:S04]  /*5f60*/  LD.E.U8 R11, desc[UR36][R26.64+0x9010] ;  /* 0x009010241a0b7980 */ /* 0x001f68000c101100 */
[----:B-----5:R0:W-:Y:S04]  /*5f70*/  STG.E.U8 desc[UR36][R8.64+0x10], R11 ;  /* 0x0000100b08007986 */ /* 0x0201e8000c101124 */
[----:B------:R-:W5:Y:S04]  /*5f80*/  LD.E.U8 R15, desc[UR36][R26.64+0x9011] ;  /* 0x009011241a0f7980 */ /* 0x000f68000c101100 */
[----:B-----5:R5:W-:Y:S04]  /*5f90*/  STG.E.U8 desc[UR36][R8.64+0x11], R15 ;  /* 0x0000110f08007986 */ /* 0x020be8000c101124 */
[----:B--2---:R-:W2:Y:S04]  /*5fa0*/  LD.E.U8 R5, desc[UR36][R26.64+0x9012] ;  /* 0x009012241a057980 */ /* 0x004ea8000c101100 */
[----:B--2---:R2:W-:Y:S04]  /*5fb0*/  STG.E.U8 desc[UR36][R8.64+0x12], R5 ;  /* 0x0000120508007986 */ /* 0x0045e8000c101124 */
[----:B-1----:R-:W3:Y:S04]  /*5fc0*/  LD.E.U8 R13, desc[UR36][R26.64+0x9013] ;  /* 0x009013241a0d7980 */ /* 0x002ee8000c101100 */
[----:B---3--:R1:W-:Y:S04]  /*5fd0*/  STG.E.U8 desc[UR36][R8.64+0x13], R13 ;  /* 0x0000130d08007986 */ /* 0x0083e8000c101124 */
[----:B------:R-:W3:Y:S04]  /*5fe0*/  LD.E.U8 R3, desc[UR36][R26.64+0x9014] ;  /* 0x009014241a037980 */ /* 0x000ee8000c101100 */
[----:B---3--:R-:W-:Y:S04]  /*5ff0*/  STG.E.U8 desc[UR36][R8.64+0x14], R3 ;  /* 0x0000140308007986 */ /* 0x008fe8000c101124 */
[----:B----4-:R-:W3:Y:S04]  /*6000*/  LD.E.U8 R7, desc[UR36][R26.64+0x9015] ;  /* 0x009015241a077980 */ /* 0x010ee8000c101100 */
[----:B---3--:R-:W-:Y:S04]  /*6010*/  STG.E.U8 desc[UR36][R8.64+0x15], R7 ;  /* 0x0000150708007986 */ /* 0x008fe8000c101124 */
[----:B0-----:R-:W3:Y:S04]  /*6020*/  LD.E.U8 R11, desc[UR36][R26.64+0x9016] ;  /* 0x009016241a0b7980 */ /* 0x001ee8000c101100 */
[----:B---3--:R-:W-:Y:S04]  /*6030*/  STG.E.U8 desc[UR36][R8.64+0x16], R11 ;  /* 0x0000160b08007986 */ /* 0x008fe8000c101124 */
[----:B-----5:R-:W3:Y:S04]  /*6040*/  LD.E.U8 R15, desc[UR36][R26.64+0x9017] ;  /* 0x009017241a0f7980 */ /* 0x020ee8000c101100 */
[----:B---3--:R-:W-:Y:S04]  /*6050*/  STG.E.U8 desc[UR36][R8.64+0x17], R15 ;  /* 0x0000170f08007986 */ /* 0x008fe8000c101124 */
[----:B--2---:R-:W2:Y:S04]  /*6060*/  LD.E.U8 R5, desc[UR36][R26.64+0x9018] ;  /* 0x009018241a057980 */ /* 0x004ea8000c101100 */
[----:B--2---:R-:W-:Y:S04]  /*6070*/  STG.E.U8 desc[UR36][R8.64+0x18], R5 ;  /* 0x0000180508007986 */ /* 0x004fe8000c101124 */
[----:B-1----:R-:W2:Y:S04]  /*6080*/  LD.E.U8 R13, desc[UR36][R26.64+0x9019] ;  /* 0x009019241a0d7980 */ /* 0x002ea8000c101100 */
[----:B--2---:R0:W-:Y:S04]  /*6090*/  STG.E.U8 desc[UR36][R8.64+0x19], R13 ;  /* 0x0000190d08007986 */ /* 0x0041e8000c101124 */
[----:B------:R-:W2:Y:S01]  /*60a0*/  LD.E.U8 R21, desc[UR36][R26.64+0x901a] ;  /* 0x00901a241a157980 */ /* 0x000ea2000c101100 */
[----:B0-----:R-:W0:Y:S03]  /*60b0*/  LDC.64 R12, c[0x0][0x388] ;  /* 0x0000e200ff0c7b82 */ /* 0x001e260000000a00 */
[----:B--2---:R-:W-:Y:S04]  /*60c0*/  STG.E.U8 desc[UR36][R8.64+0x1a], R21 ;  /* 0x00001a1508007986 */ /* 0x004fe8000c101124 */
[----:B------:R-:W2:Y:S04]  /*60d0*/  LD.E.U8 R7, desc[UR36][R26.64+0x901b] ;  /* 0x00901b241a077980 */ /* 0x000ea8000c101100 */
[----:B--2---:R-:W-:Y:S04]  /*60e0*/  STG.E.U8 desc[UR36][R8.64+0x1b], R7 ;  /* 0x00001b0708007986 */ /* 0x004fe8000c101124 */
[----:B------:R-:W2:Y:S04]  /*60f0*/  LD.E.U8 R25, desc[UR36][R26.64+0x901c] ;  /* 0x00901c241a197980 */ /* 0x000ea8000c101100 */
[----:B--2---:R-:W-:Y:S04]  /*6100*/  STG.E.U8 desc[UR36][R8.64+0x1c], R25 ;  /* 0x00001c1908007986 */ /* 0x004fe8000c101124 */
[----:B------:R-:W2:Y:S04]  /*6110*/  LD.E.U8 R15, desc[UR36][R26.64+0x901d] ;  /* 0x00901d241a0f7980 */ /* 0x000ea8000c101100 */
[----:B--2---:R1:W-:Y:S04]  /*6120*/  STG.E.U8 desc[UR36][R8.64+0x1d], R15 ;  /* 0x00001d0f08007986 */ /* 0x0043e8000c101124 */
[----:B------:R-:W2:Y:S04]  /*6130*/  LD.E.U8 R3, desc[UR36][R26.64+0x901e] ;  /* 0x00901e241a037980 */ /* 0x000ea8000c101100 */
[----:B--2---:R2:W-:Y:S04]  /*6140*/  STG.E.U8 desc[UR36][R8.64+0x1e], R3 ;  /* 0x00001e0308007986 */ /* 0x0045e8000c101124 */
[----:B------:R-:W3:Y:S01]  /*6150*/  LD.E.U8 R11, desc[UR36][R26.64+0x901f] ;  /* 0x00901f241a0b7980 */ /* 0x000ee2000c101100 */
[----:B-1----:R2:W1:Y:S01]  /*6160*/  LDC.64 R14, c[0x4][R2] ;  /* 0x01000000020e7b82 */ /* 0x0024620000000a00 */
[----:B------:R-:W-:Y:S01]  /*6170*/  IMAD.U32 R4, RZ, RZ, UR4 ;  /* 0x00000004ff047e24 */ /* 0x000fe2000f8e00ff */
[----:B------:R-:W-:Y:S01]  /*6180*/  MOV R5, UR5 ;  /* 0x0000000500057c02 */ /* 0x000fe20008000f00 */
[----:B------:R2:W-:Y:S01]  /*6190*/  STL.64 [R18+0x8], R16 ;  /* 0x0000081012007387 */ /* 0x0005e20000100a00 */
[----:B------:R-:W-:-:S02]  /*61a0*/  IMAD.MOV.U32 R6, RZ, RZ, R22 ;  /* 0x000000ffff067224 */ /* 0x000fc400078e0016 */
[----:B------:R-:W-:Y:S01]  /*61b0*/  IMAD.MOV.U32 R7, RZ, RZ, R19 ;  /* 0x000000ffff077224 */ /* 0x000fe200078e0013 */
[----:B0-----:R2:W-:Y:S04]  /*61c0*/  STL.64 [R18], R12 ;  /* 0x0000000c12007387 */ /* 0x0015e80000100a00 */
[----:B-1-3--:R2:W-:Y:S02]  /*61d0*/  STG.E.U8 desc[UR36][R8.64+0x1f], R11 ;  /* 0x00001f0b08007986 */ /* 0x00a5e4000c101124 */
[----:B------:R-:W-:-:S07]  /*61e0*/  LEPC R20, `(.L_x_42) ;  /* 0x000000001014794e */ /* 0x000fce0000000000 */
[----:B--2---:R-:W-:Y:S05]  /*61f0*/  CALL.ABS.NOINC R14 ;  /* 0x000000000e007343 */ /* 0x004fea0003c00000 */
.L_x_42:
[----:B------:R-:W0:Y:S02]  /*6200*/  LDC.64 R2, c[0x4][0x10] ;  /* 0x01000400ff027b82 */ /* 0x000e240000000a00 */
[----:B0-----:R-:W2:Y:S02]  /*6210*/  LDG.E R0, desc[UR36][R2.64] ;  /* 0x0000002402007981 */ /* 0x001ea4000c1e1900 */
[----:B--2---:R-:W-:-:S13]  /*6220*/  ISETP.NE.AND P0, PT, R0, RZ, PT ;  /* 0x000000ff0000720c */ /* 0x004fda0003f05270 */
[----:B------:R-:W-:Y:S05]  /*6230*/  @!P0 BRA `(.L_x_43) ;  /* 0x0000000000d08947 */ /* 0x000fea0003800000 */
[----:B------:R-:W0:Y:S01]  /*6240*/  LDC.64 R8, c[0x4][0x18] ;  /* 0x01000600ff087b82 */ /* 0x000e220000000a00 */
[----:B------:R-:W-:Y:S01]  /*6250*/  BSSY.RECONVERGENT B0, `(.L_x_44) ;  /* 0x0000010000007945 */ /* 0x000fe20003800200 */
[----:B------:R-:W-:-:S07]  /*6260*/  IMAD.MOV.U32 R11, RZ, RZ, RZ ;  /* 0x000000ffff0b7224 */ /* 0x000fce00078e00ff */
.L_x_45:
[----:B0-----:R-:W2:Y:S01]  /*6270*/  LDG.E.64 R4, desc[UR36][R8.64] ;  /* 0x0000002408047981 */ /* 0x001ea2000c1e1b00 */
[----:B------:R-:W-:Y:S01]  /*6280*/  IMAD.SHL.U32 R15, R11, 0x2, RZ ;  /* 0x000000020b0f7824 */ /* 0x000fe200078e00ff */
[----:B------:R-:W-:-:S04]  /*6290*/  SHF.R.U32.HI R13, RZ, 0x8, R11 ;  /* 0x00000008ff0d7819 */ /* 0x000fc8000001160b */
[----:B--2---:R-:W-:-:S05]  /*62a0*/  IADD3 R6, P0, PT, R4, R15, RZ ;  /* 0x0000000f04067210 */ /* 0x004fca0007f1e0ff */
[----:B------:R-:W-:-:S05]  /*62b0*/  IMAD.X R7, RZ, RZ, R5, P0 ;  /* 0x000000ffff077224 */ /* 0x000fca00000e0605 */
[----:B------:R-:W-:Y:S04]  /*62c0*/  ST.E.U8 desc[UR36][R6.64+0xc00], R13 ;  /* 0x000c000d06007985 */ /* 0x000fe8000c101124 */
[----:B------:R-:W2:Y:S02]  /*62d0*/  LDG.E.64 R4, desc[UR36][R8.64] ;  /* 0x0000002408047981 */ /* 0x000ea4000c1e1b00 */
[----:B--2---:R-:W-:-:S05]  /*62e0*/  IADD3 R4, P0, PT, R15, R4, RZ ;  /* 0x000000040f047210 */ /* 0x004fca0007f1e0ff */
[----:B------:R-:W-:-:S05]  /*62f0*/  IMAD.X R5, RZ, RZ, R5, P0 ;  /* 0x000000ffff057224 */ /* 0x000fca00000e0605 */
[----:B------:R0:W-:Y:S04]  /*6300*/  ST.E.U8 desc[UR36][R4.64+0xc01], R11 ;  /* 0x000c010b04007985 */ /* 0x0001e8000c101124 */
[----:B------:R-:W2:Y:S01]  /*6310*/  LDG.E R0, desc[UR36][R2.64] ;  /* 0x0000002402007981 */ /* 0x000ea2000c1e1900 */
[----:B0-----:R-:W-:-:S05]  /*6320*/  VIADD R11, R11, 0x1 ;  /* 0x000000010b0b7836 */ /* 0x001fca0000000000 */
[----:B--2---:R-:W-:-:S13]  /*6330*/  ISETP.GE.U32.AND P0, PT, R11, R0, PT ;  /* 0x000000000b00720c */ /* 0x004fda0003f06070 */
[----:B------:R-:W-:Y:S05]  /*6340*/  @!P0 BRA `(.L_x_45) ;  /* 0xfffffffc00c88947 */ /* 0x000fea000383ffff */
[----:B------:R-:W-:Y:S05]  /*6350*/  BSYNC.RECONVERGENT B0 ;  /* 0x0000000000007941 */ /* 0x000fea0003800200 */
.L_x_44:
[----:B------:R-:W-:Y:S01]  /*6360*/  ISETP.NE.AND P0, PT, R0, RZ, PT ;  /* 0x000000ff0000720c */ /* 0x000fe20003f05270 */
[----:B------:R-:W-:-:S12]  /*6370*/  BSSY.RECONVERGENT B6, `(.L_x_43) ;  /* 0x0000020000067945 */ /* 0x000fd80003800200 */
[----:B------:R-:W-:Y:S05]  /*6380*/  @!P0 BRA `(.L_x_46) ;  /* 0x0000000000788947 */ /* 0x000fea0003800000 */
[----:B------:R-:W0:Y:S01]  /*6390*/  LDCU UR4, c[0x0][0x2f8] ;  /* 0x00005f00ff0477ac */ /* 0x000e220008000800 */
[----:B------:R-:W-:Y:S02]  /*63a0*/  IMAD.MOV.U32 R17, RZ, RZ, RZ ;  /* 0x000000ffff117224 */ /* 0x000fe400078e00ff */
[----:B0-----:R-:W-:-:S07]  /*63b0*/  VIADD R16, R22, -UR4 ;  /* 0x8000000416107c36 */ /* 0x001fce0008000000 */
.L_x_48:
[----:B------:R-:W0:Y:S01]  /*63c0*/  LDC.64 R2, c[0x4][0x18] ;  /* 0x01000600ff027b82 */ /* 0x000e220000000a00 */
[----:B------:R-:W1:Y:S01]  /*63d0*/  LDCU.64 UR4, c[0x4][0x20] ;  /* 0x01000400ff0477ac */ /* 0x000e620008000a00 */
[----:B0-----:R-:W2:Y:S02]  /*63e0*/  LDG.E.64 R2, desc[UR36][R2.64] ;  /* 0x0000002402027981 */ /* 0x001ea4000c1e1b00 */
[----:B--2---:R-:W-:-:S04]  /*63f0*/  LEA R4, P0, R17, R2, 0x1 ;  /* 0x0000000211047211 */ /* 0x004fc800078008ff */
[----:B------:R-:W-:-:S05]  /*6400*/  IADD3.X R5, PT, PT, RZ, R3, RZ, P0, !PT ;  /* 0x00000003ff057210 */ /* 0x000fca00007fe4ff */
[----:B------:R-:W2:Y:S04]  /*6410*/  LD.E.U8 R6, desc[UR36][R4.64+0xc00] ;  /* 0x000c002404067980 */ /* 0x000ea8000c101100 */
[----:B------:R-:W3:Y:S01]  /*6420*/  LD.E.U8 R9, desc[UR36][R4.64+0xc01] ;  /* 0x000c012404097980 */ /* 0x000ee2000c101100 */
[----:B--2---:R-:W-:-:S04]  /*6430*/  IMAD.WIDE.U32 R6, R6, 0x100, RZ ;  /* 0x0000010006067825 */ /* 0x004fc800078e00ff */
[----:B------:R-:W-:Y:S01]  /*6440*/  IMAD R7, R7, 0x1f, RZ ;  /* 0x0000001f07077824 */ /* 0x000fe200078e02ff */
[----:B---3--:R-:W-:-:S05]  /*6450*/  LOP3.LUT R9, R6, R9, RZ, 0xfc, !PT ;  /* 0x0000000906097212 */ /* 0x008fca00078efcff */
[----:B------:R-:W-:-:S04]  /*6460*/  IMAD.WIDE.U32 R8, R9, 0x1f, R2 ;  /* 0x0000001f09087825 */ /* 0x000fc800078e0002 */
[----:B------:R-:W-:-:S06]  /*6470*/  IMAD.IADD R9, R9, 0x1, R7 ;  /* 0x0000000109097824 */ /* 0x000fcc00078e0207 */
[----:B------:R-:W2:Y:S01]  /*6480*/  LD.E.U8 R9, desc[UR36][R8.64+0x1400] ;  /* 0x0014002408097980 */ /* 0x000ea2000c101100 */
[----:B------:R-:W-:Y:S01]  /*6490*/  MOV R2, 0x0 ;  /* 0x0000000000027802 */ /* 0x000fe20000000f00 */
[----:B-1----:R-:W-:Y:S02]  /*64a0*/  IMAD.U32 R4, RZ, RZ, UR4 ;  /* 0x00000004ff047e24 */ /* 0x002fe4000f8e00ff */
[----:B------:R-:W-:Y:S02]  /*64b0*/  IMAD.U32 R5, RZ, RZ, UR5 ;  /* 0x00000005ff057e24 */ /* 0x000fe4000f8e00ff */
[----:B------:R-:W-:Y:S01]  /*64c0*/  IMAD.MOV.U32 R6, RZ, RZ, R22 ;  /* 0x000000ffff067224 */ /* 0x000fe200078e0016 */
[----:B------:R-:W0:Y:S01]  /*64d0*/  LDC.64 R2, c[0x4][R2] ;  /* 0x0100000002027b82 */ /* 0x000e220000000a00 */
[----:B------:R-:W-:Y:S01]  /*64e0*/  IMAD.MOV.U32 R7, RZ, RZ, R19 ;  /* 0x000000ffff077224 */ /* 0x000fe200078e0013 */
[----:B0-2---:R1:W-:Y:S06]  /*64f0*/  STL [R16], R9 ;  /* 0x0000000910007387 */ /* 0x0053ec0000100800 */
[----:B------:R-:W-:-:S07]  /*6500*/  LEPC R20, `(.L_x_47) ;  /* 0x000000001014794e */ /* 0x000fce0000000000 */
[----:B-1----:R-:W-:Y:S05]  /*6510*/  CALL.ABS.NOINC R2 ;  /* 0x0000000002007343 */ /* 0x002fea0003c00000 */
.L_x_47:
[----:B------:R-:W0:Y:S02]  /*6520*/  LDC.64 R2, c[0x4][0x10] ;  /* 0x01000400ff027b82 */ /* 0x000e240000000a00 */
[----:B0-----:R-:W2:Y:S01]  /*6530*/  LDG.E R2, desc[UR36][R2.64] ;  /* 0x0000002402027981 */ /* 0x001ea2000c1e1900 */
[----:B------:R-:W-:-:S05]  /*6540*/  VIADD R17, R17, 0x1 ;  /* 0x0000000111117836 */ /* 0x000fca0000000000 */
[----:B--2---:R-:W-:-:S13]  /*6550*/  ISETP.GE.U32.AND P0, PT, R17, R2, PT ;  /* 0x000000021100720c */ /* 0x004fda0003f06070 */
[----:B------:R-:W-:Y:S05]  /*6560*/  @!P0 BRA `(.L_x_48) ;  /* 0xfffffffc00948947 */ /* 0x000fea000383ffff */
.L_x_46:
[----:B------:R-:W-:Y:S05]  /*6570*/  BSYNC.RECONVERGENT B6 ;  /* 0x0000000000067941 */ /* 0x000fea0003800200 */
.L_x_43:
[----:B------:R-:W-:Y:S01]  /*6580*/  MOV R2, 0x0 ;  /* 0x0000000000027802 */ /* 0x000fe20000000f00 */
[----:B------:R-:W-:Y:S01]  /*6590*/  IMAD.MOV.U32 R0, RZ, RZ, 0x4 ;  /* 0x00000004ff007424 */ /* 0x000fe200078e00ff */
[----:B------:R-:W0:Y:S01]  /*65a0*/  LDCU.64 UR4, c[0x4][0x40] ;  /* 0x01000800ff0477ac */ /* 0x000e220008000a00 */
[----:B------:R-:W-:Y:S01]  /*65b0*/  MOV R6, R24 ;  /* 0x0000001800067202 */ /* 0x000fe20000000f00 */
[----:B------:R-:W-:Y:S02]  /*65c0*/  IMAD.MOV.U32 R7, RZ, RZ, R23 ;  /* 0x000000ffff077224 */ /* 0x000fe400078e0017 */
[----:B------:R1:W-:Y:S01]  /*65d0*/  STL [R1], R0 ;  /* 0x0000000001007387 */ /* 0x0003e20000100800 */
[----:B------:R-:W2:Y:S01]  /*65e0*/  LDC.64 R2, c[0x4][R2] ;  /* 0x0100000002027b82 */ /* 0x000ea20000000a00 */
[----:B0-----:R-:W-:Y:S02]  /*65f0*/  IMAD.U32 R4, RZ, RZ, UR4 ;  /* 0x00000004ff047e24 */ /* 0x001fe4000f8e00ff */
[----:B-1----:R-:W-:-:S07]  /*6600*/  IMAD.U32 R5, RZ, RZ, UR5 ;  /* 0x00000005ff057e24 */ /* 0x002fce000f8e00ff */
[----:B------:R-:W-:-:S07]  /*6610*/  LEPC R20, `(.L_x_49) ;  /* 0x000000001014794e */ /* 0x000fce0000000000 */
[----:B--2---:R-:W-:Y:S05]  /*6620*/  CALL.ABS.NOINC R2 ;  /* 0x0000000002007343 */ /* 0x004fea0003c00000 */
.L_x_49:
[----:B------:R-:W0:Y:S02]  /*6630*/  LDC.64 R6, c[0x4][0x10] ;  /* 0x01000400ff067b82 */ /* 0x000e240000000a00 */
[----:B0-----:R-:W2:Y:S02]  /*6640*/  LDG.E R0, desc[UR36][R6.64] ;  /* 0x0000002406007981 */ /* 0x001ea4000c1e1900 */
[----:B--2---:R-:W-:-:S13]  /*6650*/  ISETP.NE.AND P0, PT, R0, RZ, PT ;  /* 0x000000ff0000720c */ /* 0x004fda0003f05270 */
[----:B------:R-:W-:Y:S05]  /*6660*/  @!P0 BRA `(.L_x_50) ;  /* 0x0000000000cc8947 */ /* 0x000fea0003800000 */
[----:B------:R-:W0:Y:S01]  /*6670*/  LDC.64 R8, c[0x4][0x18] ;  /* 0x01000600ff087b82 */ /* 0x000e220000000a00 */
[----:B------:R-:W-:Y:S01]  /*6680*/  BSSY.RECONVERGENT B0, `(.L_x_51) ;  /* 0x000000f000007945 */ /* 0x000fe20003800200 */
[----:B------:R-:W-:-:S07]  /*6690*/  IMAD.MOV.U32 R11, RZ, RZ, RZ ;  /* 0x000000ffff0b7224 */ /* 0x000fce00078e00ff */
.L_x_52:
[----:B0-----:R-:W2:Y:S01]  /*66a0*/  LDG.E.64 R2, desc[UR36][R8.64] ;  /* 0x0000002408027981 */ /* 0x001ea2000c1e1b00 */
[----:B------:R-:W-:-:S05]  /*66b0*/  IMAD.SHL.U32 R13, R11, 0x2, RZ ;  /* 0x000000020b0d7824 */ /* 0x000fca00078e00ff */
[----:B--2---:R-:W-:-:S05]  /*66c0*/  IADD3 R4, P0, PT, R2, R13, RZ ;  /* 0x0000000d02047210 */ /* 0x004fca0007f1e0ff */
[----:B------:R-:W-:-:S05]  /*66d0*/  IMAD.X R5, RZ, RZ, R3, P0 ;  /* 0x000000ffff057224 */ /* 0x000fca00000e0603 */
[----:B------:R-:W-:Y:S04]  /*66e0*/  ST.E.U8 desc[UR36][R4.64+0x400], RZ ;  /* 0x000400ff04007985 */ /* 0x000fe8000c101124 */
        /* <DEDUP_REMOVED lines=9> */
.L_x_51:
[----:B------:R-:W-:Y:S01]  /*6780*/  ISETP.NE.AND P0, PT, R0, RZ, PT ;  /* 0x000000ff0000720c */ /* 0x000fe20003f05270 */
[----:B------:R-:W-:-:S12]  /*6790*/  BSSY.RECONVERGENT B6, `(.L_x_50) ;  /* 0x0000020000067945 */ /* 0x000fd80003800200 */
[----:B------:R-:W-:Y:S05]  /*67a0*/  @!P0 BRA `(.L_x_53) ;  /* 0x0000000000788947 */ /* 0x000fea0003800000 */
[----:B------:R-:W0:Y:S01]  /*67b0*/  LDCU UR4, c[0x0][0x2f8] ;  /* 0x00005f00ff0477ac */ /* 0x000e220008000800 */
[----:B------:R-:W-:Y:S02]  /*67c0*/  IMAD.MOV.U32 R17, RZ, RZ, RZ ;  /* 0x000000ffff117224 */ /* 0x000fe400078e00ff */
[----:B0-----:R-:W-:-:S07]  /*67d0*/  VIADD R16, R22, -UR4 ;  /* 0x8000000416107c36 */ /* 0x001fce0008000000 */
.L_x_55:
[----:B------:R-:W0:Y:S01]  /*67e0*/  LDC.64 R2, c[0x4][0x18] ;  /* 0x01000600ff027b82 */ /* 0x000e220000000a00 */
[----:B------:R-:W1:Y:S01]  /*67f0*/  LDCU.64 UR4, c[0x4][0x20] ;  /* 0x01000400ff0477ac */ /* 0x000e620008000a00 */
[----:B0-----:R-:W2:Y:S02]  /*6800*/  LDG.E.64 R2, desc[UR36][R2.64] ;  /* 0x0000002402027981 */ /* 0x001ea4000c1e1b00 */
[----:B--2---:R-:W-:-:S05]  /*6810*/  LEA R4, P0, R17, R2, 0x1 ;  /* 0x0000000211047211 */ /* 0x004fca00078008ff */
[----:B------:R-:W-:-:S05]  /*6820*/  IMAD.X R5, RZ, RZ, R3, P0 ;  /* 0x000000ffff057224 */ /* 0x000fca00000e0603 */
[----:B------:R-:W2:Y:S04]  /*6830*/  LD.E.U8 R6, desc[UR36][R4.64+0x400] ;  /* 0x0004002404067980 */ /* 0x000ea8000c101100 */
[----:B------:R-:W3:Y:S01]  /*6840*/  LD.E.U8 R9, desc[UR36][R4.64+0x401] ;  /* 0x0004012404097980 */ /* 0x000ee2000c101100 */
[----:B--2---:R-:W-:-:S04]  /*6850*/  IMAD.WIDE.U32 R6, R6, 0x100, RZ ;  /* 0x0000010006067825 */ /* 0x004fc800078e00ff */
[----:B------:R-:W-:Y:S01]  /*6860*/  IMAD R7, R7, 0x1f, RZ ;  /* 0x0000001f07077824 */ /* 0x000fe200078e02ff */
[----:B---3--:R-:W-:-:S05]  /*6870*/  LOP3.LUT R9, R6, R9, RZ, 0xfc, !PT ;  /* 0x0000000906097212 */ /* 0x008fca00078efcff */
[----:B------:R-:W-:-:S05]  /*6880*/  IMAD.WIDE.U32 R8, R9, 0x1f, R2 ;  /* 0x0000001f09087825 */ /* 0x000fca00078e0002 */
[----:B------:R-:W-:-:S06]  /*6890*/  IADD3 R9, PT, PT, R9, R7, RZ ;  /* 0x0000000709097210 */ /* 0x000fcc0007ffe0ff */
        /* <DEDUP_REMOVED lines=10> */
.L_x_54:
[----:B------:R-:W0:Y:S02]  /*6940*/  LDC.64 R2, c[0x4][0x10] ;  /* 0x01000400ff027b82 */ /* 0x000e240000000a00 */
[----:B0-----:R-:W2:Y:S01]  /*6950*/  LDG.E R2, desc[UR36][R2.64] ;  /* 0x0000002402027981 */ /* 0x001ea2000c1e1900 */
[----:B------:R-:W-:-:S05]  /*6960*/  VIADD R17, R17, 0x1 ;  /* 0x0000000111117836 */ /* 0x000fca0000000000 */
[----:B--2---:R-:W-:-:S13]  /*6970*/  ISETP.GE.U32.AND P0, PT, R17, R2, PT ;  /* 0x000000021100720c */ /* 0x004fda0003f06070 */
[----:B------:R-:W-:Y:S05]  /*6980*/  @!P0 BRA `(.L_x_55) ;  /* 0xfffffffc00948947 */ /* 0x000fea000383ffff */
.L_x_53:
[----:B------:R-:W-:Y:S05]  /*6990*/  BSYNC.RECONVERGENT B6 ;  /* 0x0000000000067941 */ /* 0x000fea0003800200 */
.L_x_50:
[----:B------:R-:W0:Y:S01]  /*69a0*/  LDCU UR4, c[0x0][0x2f8] ;  /* 0x00005f00ff0477ac */ /* 0x000e220008000800 */
[----:B------:R-:W-:Y:S01]  /*69b0*/  IMAD.MOV.U32 R9, RZ, RZ, 0x3 ;  /* 0x00000003ff097424 */ /* 0x000fe200078e00ff */
[----:B------:R-:W-:Y:S01]  /*69c0*/  MOV R16, 0x0 ;  /* 0x0000000000107802 */ /* 0x000fe20000000f00 */
[----:B------:R-:W-:Y:S01]  /*69d0*/  IMAD.MOV.U32 R7, RZ, RZ, R23 ;  /* 0x000000ffff077224 */ /* 0x000fe200078e0017 */
[----:B------:R-:W1:Y:S01]  /*69e0*/  LDCU.64 UR6, c[0x4][0x40] ;  /* 0x01000800ff0677ac */ /* 0x000e620008000a00 */
[----:B------:R-:W-:Y:S01]  /*69f0*/  MOV R6, R24 ;  /* 0x0000001800067202 */ /* 0x000fe20000000f00 */
[----:B------:R2:W3:Y:S01]  /*6a00*/  LDC.64 R2, c[0x4][R16] ;  /* 0x0100000010027b82 */ /* 0x0004e20000000a00 */
[----:B0-----:R-:W-:Y:S02]  /*6a10*/  VIADD R0, R24, -UR4 ;  /* 0x8000000418007c36 */ /* 0x001fe40008000000 */
[----:B------:R-:W-:Y:S02]  /*6a20*/  VIADD R17, R22, -UR4 ;  /* 0x8000000416117c36 */ /* 0x000fe40008000000 */
[----:B-1----:R-:W-:Y:S01]  /*6a30*/  IMAD.U32 R4, RZ, RZ, UR6 ;  /* 0x00000006ff047e24 */ /* 0x002fe2000f8e00ff */
[----:B------:R2:W-:Y:S01]  /*6a40*/  STL [R0], R9 ;  /* 0x0000000900007387 */ /* 0x0005e20000100800 */
[----:B------:R-:W-:-:S07]  /*6a50*/  IMAD.U32 R5, RZ, RZ, UR7 ;  /* 0x00000007ff057e24 */ /* 0x000fce000f8e00ff */
[----:B------:R-:W-:-:S07]  /*6a60*/  LEPC R20, `(.L_x_56) ;  /* 0x000000001014794e */ /* 0x000fce0000000000 */
[----:B--23--:R-:W-:Y:S05]  /*6a70*/  CALL.ABS.NOINC R2 ;  /* 0x0000000002007343 */ /* 0x00cfea0003c00000 */
.L_x_56:
        /* <DEDUP_REMOVED lines=12> */
.L_x_57:
[----:B------:R-:W0:Y:S02]  /*6b40*/  LDC.64 R8, c[0x4][0x18] ;  /* 0x01000600ff087b82 */ /* 0x000e240000000a00 */
[----:B0-----:R-:W5:Y:S01]  /*6b50*/  LDG.E.64 R8, desc[UR36][R8.64] ;  /* 0x0000002408087981 */ /* 0x001f62000c1e1b00 */
[----:B------:R-:W-:Y:S04]  /*6b60*/  BSSY.RECONVERGENT B0, `(.L_x_58) ;  /* 0x00000c8000007945 */ /* 0x000fe80003800200 */
[----:B------:R-:W-:Y:S01]  /*6b70*/  BSSY.RELIABLE B7, `(.L_x_59) ;  /* 0x000005c000077945 */ /* 0x000fe20003800100 */
[----:B------:R-:W-:-:S07]  /*6b80*/  IMAD.MOV.U32 R0, RZ, RZ, RZ ;  /* 0x000000ffff007224 */ /* 0x000fce00078e00ff */
.L_x_69:
        /* <DEDUP_REMOVED lines=18> */
.L_x_61:
[----:B------:R-:W-:Y:S05]  /*6cb0*/  BSYNC.RECONVERGENT B1 ;  /* 0x0000000000017941 */ /* 0x000fea0003800200 */
.L_x_60:
[----:B------:R-:W2:Y:S01]  /*6cc0*/  LD.E.U8 R2, desc[UR36][R4.64+0x1405] ;  /* 0x0014052404027980 */ /* 0x000ea2000c101100 */
[----:B------:R-:W-:Y:S02]  /*6cd0*/  MOV R3, R0 ;  /* 0x0000000000037202 */ /* 0x000fe40000000f00 */
        /* <DEDUP_REMOVED lines=18> */
.L_x_64:
[----:B------:R-:W-:Y:S05]  /*6e00*/  BSYNC.RECONVERGENT B1 ;  /* 0x0000000000017941 */ /* 0x000fea0003800200 */
.L_x_63:
        /* <DEDUP_REMOVED lines=20> */
.L_x_66:
[----:B------:R-:W-:Y:S05]  /*6f50*/  BSYNC.RECONVERGENT B1 ;  /* 0x0000000000017941 */ /* 0x000fea0003800200 */
.L_x_65:
        /* <DEDUP_REMOVED lines=20> */
.L_x_68:
[----:B------:R-:W-:Y:S05]  /*70a0*/  BSYNC.RECONVERGENT B1 ;  /* 0x0000000000017941 */ /* 0x000fea0003800200 */
.L_x_67:
        /* <DEDUP_REMOVED lines=9> */
.L_x_59:
        /* <DEDUP_REMOVED lines=14> */
[----:B------:R-:W-:-:S04]  /*7220*/  HFMA2 R6, -RZ, RZ, 0, 2.74181365966796875e-06 ;  /* 0x0000002eff067431 */ /* 0x000fc800000001ff */
[--C-:B------:R-:W-:Y:S01]  /*7230*/  IMAD.X R11, RZ, RZ, R7.reuse, P0 ;  /* 0x000000ffff0b7224 */ /* 0x100fe200000e0607 */
[----:B------:R-:W-:-:S05]  /*7240*/  PRMT R7, R6, 0x7610, R7 ;  /* 0x0000761006077816 */ /* 0x000fca0000000007 */
[----:B------:R0:W-:Y:S04]  /*7250*/  ST.E.U8 desc[UR36][R10.64], R7 ;  /* 0x000000070a007985 */ /* 0x0001e8000c101124 */
[----:B0-----:R-:W2:Y:S01]  /*7260*/  LDG.E.64 R6, desc[UR36][R4.64] ;  /* 0x0000002404067981 */ /* 0x001ea2000c1e1b00 */
        /* <DEDUP_REMOVED lines=18> */
[----:B------:R-:W-:-:S04]  /*7390*/  IADD3 R13, PT, PT, R0, 0x1405, RZ ;  /* 0x00001405000d7810 */ /* 0x000fc80007ffe0ff */
[----:B--2---:R-:W-:-:S05]  /*73a0*/  IADD3 R12, P0, PT, R6, R13, RZ ;  /* 0x0000000d060c7210 */ /* 0x004fca0007f1e0ff */
[----:B------:R-:W-:-:S05]  /*73b0*/  IMAD.X R13, RZ, RZ, R7, P0 ;  /* 0x000000ffff0d7224 */ /* 0x000fca00000e0607 */
        /* <DEDUP_REMOVED lines=52> */
[----:B---3--:R-:W-:-:S04]  /*7700*/  IADD3 R12, P0, PT, R8, R13, RZ ;  /* 0x0000000d080c7210 */ /* 0x008fc80007f1e0ff */
[----:B------:R-:W-:Y:S02]  /*7710*/  IADD3.X R13, PT, PT, RZ, R9, RZ, P0, !PT ;  /* 0x00000009ff0d7210 */ /* 0x000fe400007fe4ff */
[----:B-1----:R-:W-:-:S05]  /*7720*/  SHF.R.U32.HI R15, RZ, 0x8, R2 ;  /* 0x00000008ff0f7819 */ /* 0x002fca0000011602 */
        /* <DEDUP_REMOVED lines=11> */
.L_x_62:
[----:B------:R-:W-:Y:S05]  /*77e0*/  BSYNC.RECONVERGENT B0 ;  /* 0x0000000000007941 */ /* 0x000fea0003800200 */
.L_x_58:
[----:B-1----:R-:W0:Y:S01]  /*77f0*/  LDC.64 R4, c[0x4][0x18] ;  /* 0x01000600ff047b82 */ /* 0x002e220000000a00 */
[----:B------:R-:W-:Y:S01]  /*7800*/  IMAD R11, R3, 0x1f, RZ ;  /* 0x0000001f030b7824 */ /* 0x000fe200078e02ff */
[----:B------:R-:W1:Y:S04]  /*7810*/  LDCU.64 UR4, c[0x0][0x380] ;  /* 0x00007000ff0477ac */ /* 0x000e680008000a00 */
[----:B-----5:R-:W-:Y:S02]  /*7820*/  IADD3 R12, P0, PT, R11, R8, RZ ;  /* 0x000000080b0c7210 */ /* 0x020fe40007f1e0ff */
[----:B------:R-:W-:-:S05]  /*7830*/  SHF.R.S32.HI R0, RZ, 0x1f, R11 ;  /* 0x0000001fff007819 */ /* 0x000fca000001140b */
[----:B------:R-:W-:-:S05]  /*7840*/  IMAD.X R13, R0, 0x1, R9, P0 ;  /* 0x00000001000d7824 */ /* 0x000fca00000e0609 */
[----:B------:R2:W-:Y:S04]  /*7850*/  ST.E.U8 desc[UR36][R12.64+0x1415], RZ ;  /* 0x001415ff0c007985 */ /* 0x0005e8000c101124 */
[----:B0-----:R-:W3:Y:S01]  /*7860*/  LDG.E.64 R8, desc[UR36][R4.64] ;  /* 0x0000002404087981 */ /* 0x001ee2000c1e1b00 */
[----:B------:R-:W0:Y:S01]  /*7870*/  LDC.64 R6, c[0x4][0x8] ;  /* 0x01000200ff067b82 */ /* 0x000e220000000a00 */
[----:B------:R-:W-:Y:S01]  /*7880*/  IMAD.MOV.U32 R2, RZ, RZ, 0xc ;  /* 0x0000000cff027424 */ /* 0x000fe200078e00ff */
[----:B---3--:R-:W-:-:S05]  /*7890*/  IADD3 R14, P0, PT, R11, R8, RZ ;  /* 0x000000080b0e7210 */ /* 0x008fca0007f1e0ff */
[----:B------:R-:W-:-:S05]  /*78a0*/  IMAD.X R15, R9, 0x1, R0, P0 ;  /* 0x00000001090f7824 */ /* 0x000fca00000e0600 */
[----:B------:R3:W-:Y:S04]  /*78b0*/  ST.E.U8 desc[UR36][R14.64+0x1416], R2 ;  /* 0x001416020e007985 */ /* 0x0007e8000c101124 */
[----:B------:R-:W4:Y:S04]  /*78c0*/  LDG.E.64 R8, desc[UR36][R4.64] ;  /* 0x0000002404087981 */ /* 0x000f28000c1e1b00 */
[----:B0-----:R-:W2:Y:S01]  /*78d0*/  LDG.E.U8 R21, desc[UR36][R6.64+0x3] ;  /* 0x0000032406157981 */ /* 0x001ea2000c1e1100 */
[----:B----4-:R-:W-:-:S05]  /*78e0*/  IADD3 R16, P0, PT, R11, R8, RZ ;  /* 0x000000080b107210 */ /* 0x010fca0007f1e0ff */
[----:B------:R-:W-:-:S05]  /*78f0*/  IMAD.X R17, R9, 0x1, R0, P0 ;  /* 0x0000000109117824 */ /* 0x000fca00000e0600 */
[----:B--2---:R0:W-:Y:S04]  /*7900*/  ST.E.U8 desc[UR36][R16.64+0x141b], R21 ;  /* 0x00141b1510007985 */ /* 0x0041e8000c101124 */
[----:B------:R-:W2:Y:S04]  /*7910*/  LDG.E.64 R8, desc[UR36][R4.64] ;  /* 0x0000002404087981 */ /* 0x000ea8000c1e1b00 */
[----:B------:R-:W4:Y:S01]  /*7920*/  LDG.E.U16 R25, desc[UR36][R6.64+0x2] ;  /* 0x0000022406197981 */ /* 0x000f22000c1e1500 */
[----:B--2---:R-:W-:-:S05]  /*7930*/  IADD3 R12, P0, PT, R11, R8, RZ ;  /* 0x000000080b0c7210 */ /* 0x004fca0007f1e0ff */
[----:B------:R-:W-:-:S05]  /*7940*/  IMAD.X R13, R9, 0x1, R0, P0 ;  /* 0x00000001090d7824 */ /* 0x000fca00000e0600 */
[----:B----4-:R2:W-:Y:S04]  /*7950*/  ST.E.U8 desc[UR36][R12.64+0x141c], R25 ;  /* 0x00141c190c007985 */ /* 0x0105e8000c101124 */
[----:B------:R-:W4:Y:S04]  /*7960*/  LDG.E.64 R8, desc[UR36][R4.64] ;  /* 0x0000002404087981 */ /* 0x000f28000c1e1b00 */
[----:B---3--:R-:W3:Y:S01]  /*7970*/  LDG.E R2, desc[UR36][R6.64] ;  /* 0x0000002406027981 */ /* 0x008ee2000c1e1900 */
[----:B----4-:R-:W-:-:S04]  /*7980*/  IADD3 R14, P0, PT, R11, R8, RZ ;  /* 0x000000080b0e7210 */ /* 0x010fc80007f1e0ff */
[----:B------:R-:W-:Y:S02]  /*7990*/  IADD3.X R15, PT, PT, R9, R0, RZ, P0, !PT ;  /* 0x00000000090f7210 */ /* 0x000fe400007fe4ff */
[----:B---3--:R-:W-:-:S05]  /*79a0*/  SHF.R.U32.HI R27, RZ, 0x8, R2 ;  /* 0x00000008ff1b7819 */ /* 0x008fca0000011602 */
        /* <DEDUP_REMOVED lines=10> */
[----:B------:R-:W3:Y:S04]  /*7a50*/  LDG.E.64 R10, desc[UR36][R4.64] ;  /* 0x00000024040a7981 */ /* 0x000ee8000c1e1b00 */
[----:B----4-:R-:W4:Y:S01]  /*7a60*/  LDG.E.U8 R25, desc[UR36][R12.64+0x40] ;  /* 0x000040240c197981 */ /* 0x010f22000c1e1100 */
[----:B------:R-:W-:-:S05]  /*7a70*/  IMAD.SHL.U32 R8, R3, 0x400, RZ ;  /* 0x0000040003087824 */ /* 0x000fca00078e00ff */
[----:B------:R-:W-:Y:S02]  /*7a80*/  SHF.R.S32.HI R2, RZ, 0x1f, R8 ;  /* 0x0000001fff027819 */ /* 0x000fe40000011408 */
[----:B---3--:R-:W-:-:S05]  /*7a90*/  IADD3 R14, P0, PT, R8, R10, RZ ;  /* 0x0000000a080e7210 */ /* 0x008fca0007f1e0ff */
[----:B------:R-:W-:-:S05]  /*7aa0*/  IMAD.X R15, R11, 0x1, R2, P0 ;  /* 0x000000010b0f7824 */ /* 0x000fca00000e0602 */
[----:B----4-:R3:W-:Y:S04]  /*7ab0*/  ST.E.U8 desc[UR36][R14.64+0x9000], R25 ;  /* 0x009000190e007985 */ /* 0x0107e8000c101124 */
[----:B------:R-:W4:Y:S04]  /*7ac0*/  LDG.E.64 R10, desc[UR36][R4.64] ;  /* 0x00000024040a7981 */ /* 0x000f28000c1e1b00 */
[----:B0-----:R-:W2:Y:S01]  /*7ad0*/  LDG.E.U8 R21, desc[UR36][R12.64+0x41] ;  /* 0x000041240c157981 */ /* 0x001ea2000c1e1100 */
[----:B----4-:R-:W-:-:S05]  /*7ae0*/  IADD3 R10, P0, PT, R8, R10, RZ ;  /* 0x0000000a080a7210 */ /* 0x010fca0007f1e0ff */
[----:B------:R-:W-:-:S05]  /*7af0*/  IMAD.X R11, R11, 0x1, R2, P0 ;  /* 0x000000010b0b7824 */ /* 0x000fca00000e0602 */
[----:B--2---:R0:W-:Y:S04]  /*7b00*/  ST.E.U8 desc[UR36][R10.64+0x9001], R21 ;  /* 0x009001150a007985 */ /* 0x0041e8000c101124 */
[----:B------:R-:W2:Y:S04]  /*7b10*/  LDG.E.64 R6, desc[UR36][R4.64] ;  /* 0x0000002404067981 */ /* 0x000ea8000c1e1b00 */
[----:B------:R-:W4:Y:S01]  /*7b20*/  LDG.E.U8 R9, desc[UR36][R12.64+0x42] ;  /* 0x000042240c097981 */ /* 0x000f22000c1e1100 */
[----:B--2---:R-:W-:-:S05]  /*7b30*/  IADD3 R16, P0, PT, R8, R6, RZ ;  /* 0x0000000608107210 */ /* 0x004fca0007f1e0ff */
[----:B------:R-:W-:-:S05]  /*7b40*/  IMAD.X R17, R7, 0x1, R2, P0 ;  /* 0x0000000107117824 */ /* 0x000fca00000e0602 */
[----:B----4-:R2:W-:Y:S04]  /*7b50*/  ST.E.U8 desc[UR36][R16.64+0x9002], R9 ;  /* 0x0090020910007985 */ /* 0x0105e8000c101124 */
[----:B------:R-:W4:Y:S04]  /*7b60*/  LDG.E.64 R6, desc[UR36][R4.64] ;  /* 0x0000002404067981 */ /* 0x000f28000c1e1b00 */
[----:B---3--:R-:W3:Y:S01]  /*7b70*/  LDG.E.U8 R25, desc[UR36][R12.64+0x43] ;  /* 0x000043240c197981 */ /* 0x008ee2000c1e1100 */
[----:B----4-:R-:W-:-:S05]  /*7b80*/  IADD3 R14, P0, PT, R8, R6, RZ ;  /* 0x00000006080e7210 */ /* 0x010fca0007f1e0ff */
[----:B------:R-:W-:-:S05]  /*7b90*/  IMAD.X R15, R7, 0x1, R2, P0 ;  /* 0x00000001070f7824 */ /* 0x000fca00000e0602 */
[----:B---3--:R3:W-:Y:S04]  /*7ba0*/  ST.E.U8 desc[UR36][R14.64+0x9003], R25 ;  /* 0x009003190e007985 */ /* 0x0087e8000c101124 */
[----:B------:R-:W4:Y:S04]  /*7bb0*/  LDG.E.64 R6, desc[UR36][R4.64] ;  /* 0x0000002404067981 */ /* 0x000f28000c1e1b00 */
[----:B0-----:R-:W2:Y:S01]  /*7bc0*/  LDG.E.U8 R21, desc[UR36][R12.64+0x44] ;  /* 0x000044240c157981 */ /* 0x001ea2000c1e1100 */
[----:B----4-:R-:W-:-:S05]  /*7bd0*/  IADD3 R10, P0, PT, R8, R6, RZ ;  /* 0x00000006080a7210 */ /* 0x010fca0007f1e0ff */
[----:B------:R-:W-:-:S05]  /*7be0*/  IMAD.X R11, R7, 0x1, R2, P0 ;  /* 0x00000001070b7824 */ /* 0x000fca00000e0602 */
[----:B--2---:R0:W-:Y:S04]  /*7bf0*/  ST.E.U8 desc[UR36][R10.64+0x9004], R21 ;  /* 0x009004150a007985 */ /* 0x0041e8000c101124 */
[----:B------:R-:W2:Y:S04]  /*7c00*/  LDG.E.64 R6, desc[UR36][R4.64] ;  /* 0x0000002404067981 */ /* 0x000ea8000c1e1b00 */
[----:B------:R-:W4:Y:S01]  /*7c10*/  LDG.E.U8 R9, desc[UR36][R12.64+0x45] ;  /* 0x000045240c097981 */ /* 0x000f22000c1e1100 */
[----:B--2---:R-:W-:-:S04]  /*7c20*/  IADD3 R16, P0, PT, R8, R6, RZ ;  /* 0x0000000608107210 */ /* 0x004fc80007f1e0ff */
[----:B------:R-:W-:-:S05]  /*7c30*/  IADD3.X R17, PT, PT, R7, R2, RZ, P0, !PT ;  /* 0x0000000207117210 */ /* 0x000fca00007fe4ff */
        /* <DEDUP_REMOVED lines=15> */
[----:B----4-:R-:W-:Y:S04]  /*7d30*/  ST.E.U8 desc[UR36][R16.64+0x9008], R9 ;  /* 0x0090080910007985 */ /* 0x010fe8000c101124 */
[----:B------:R-:W2:Y:S04]  /*7d40*/  LDG.E.64 R6, desc[UR36][R4.64] ;  /* 0x0000002404067981 */ /* 0x000ea8000c1e1b00 */
[----:B---3--:R-:W3:Y:S01]  /*7d50*/  LDG.E.U8 R25, desc[UR36][R12.64+0x49] ;  /* 0x000049240c197981 */ /* 0x008ee2000c1e1100 */
[----:B--2---:R-:W-:-:S05]  /*7d60*/  IADD3 R14, P0, PT, R8, R6, RZ ;  /* 0x00000006080e7210 */ /* 0x004fca0007f1e0ff */
[----:B------:R-:W-:-:S05]  /*7d70*/  IMAD.X R15, R7, 0x1, R2, P0 ;  /* 0x00000001070f7824 */ /* 0x000fca00000e0602 */
[----:B---3--:R-:W-:Y:S04]  /*7d80*/  ST.E.U8 desc[UR36][R14.64+0x9009], R25 ;  /* 0x009009190e007985 */ /* 0x008fe8000c101124 */
[----:B------:R-:W2:Y:S04]  /*7d90*/  LDG.E.64 R6, desc[UR36][R4.64] ;  /* 0x0000002404067981 */ /* 0x000ea8000c1e1b00 */
[----:B0-----:R-:W3:Y:S01]  /*7da0*/  LDG.E.U8 R21, desc[UR36][R12.64+0x4a] ;  /* 0x00004a240c157981 */ /* 0x001ee2000c1e1100 */
[----:B--2---:R-:W-:-:S05]  /*7db0*/  IADD3 R10, P0, PT, R8, R6, RZ ;  /* 0x00000006080a7210 */ /* 0x004fca0007f1e0ff */
[----:B------:R-:W-:-:S05]  /*7dc0*/  IMAD.X R11, R7, 0x1, R2, P0 ;  /* 0x00000001070b7824 */ /* 0x000fca00000e0602 */
[----:B---3--:R0:W-:Y:S04]  /*7dd0*/  ST.E.U8 desc[UR36][R10.64+0x900a], R21 ;  /* 0x00900a150a007985 */ /* 0x0081e8000c101124 */
[----:B------:R-:W2:Y:S04]  /*7de0*/  LDG.E.64 R6, desc[UR36][R4.64] ;  /* 0x0000002404067981 */ /* 0x000ea8000c1e1b00 */
[----:B------:R3:W4:Y:S01]  /*7df0*/  LDG.E.U8 R0, desc[UR36][R12.64+0x4b] ;  /* 0x00004b240c007981 */ /* 0x000722000c1e1100 */
[----:B------:R-:W3:Y:S01]  /*7e00*/  LDCU UR6, c[0x0][0x2f8] ;  /* 0x00005f00ff0677ac */ /* 0x000ee20008000800 */
[----:B0-----:R-:W-:Y:S01]  /*7e10*/  MOV R10, 0x0 ;  /* 0x00000000000a7802 */ /* 0x001fe20000000f00 */
[----:B-1----:R-:W-:-:S04]  /*7e20*/  UIADD3 UR4, UP0, UPT, UR4, 0x40, URZ ;  /* 0x0000004004047890 */ /* 0x002fc8000ff1e0ff */
[----:B------:R-:W-:Y:S01]  /*7e30*/  UIADD3.X UR5, UPT, UPT, URZ, UR5, URZ, UP0, !UPT ;  /* 0x00000005ff057290 */ /* 0x000fe200087fe4ff */
[----:B---3--:R0:W1:Y:S05]  /*7e40*/  LDC.64 R12, c[0x4][R10] ;  /* 0x010000000a0c7b82 */ /* 0x00806a0000000a00 */
[----:B------:R-:W-:Y:S01]  /*7e50*/  IMAD.U32 R9, RZ, RZ, UR5 ;  /* 0x00000005ff097e24 */ /* 0x000fe2000f8e00ff */
[----:B------:R-:W-:Y:S02]  /*7e60*/  IADD3 R11, PT, PT, R22, -UR6, RZ ;  /* 0x80000006160b7c10 */ /* 0x000fe4000fffe0ff */
[----:B--2---:R-:W-:Y:S01]  /*7e70*/  IADD3 R6, P0, PT, R8, R6, RZ ;  /* 0x0000000608067210 */ /* 0x004fe20007f1e0ff */
[----:B------:R-:W-:Y:S01]  /*7e80*/  IMAD.U32 R8, RZ, RZ, UR4 ;  /* 0x00000004ff087e24 */ /* 0x000fe2000f8e00ff */
[----:B------:R-:W2:Y:S03]  /*7e90*/  LDCU.64 UR4, c[0x4][0x30] ;  /* 0x01000600ff0477ac */ /* 0x000ea60008000a00 */
[----:B------:R-:W-:-:S02]  /*7ea0*/  IMAD.X R7, R7, 0x1, R2, P0 ;  /* 0x0000000107077824 */ /* 0x000fc400000e0602 */
[----:B------:R-:W-:-:S03]  /*7eb0*/  IMAD.MOV.U32 R2, RZ, RZ, 0xc ;  /* 0x0000000cff027424 */ /* 0x000fc600078e00ff */
[----:B----4-:R3:W-:Y:S04]  /*7ec0*/  ST.E.U8 desc[UR36][R6.64+0x900b], R0 ;  /* 0x00900b0006007985 */ /* 0x0107e8000c101124 */
[----:B------:R0:W-:Y:S04]  /*7ed0*/  STL.64 [R11], R8 ;  /* 0x000000080b007387 */ /* 0x0001e80000100a00 */
[----:B------:R0:W-:Y:S01]  /*7ee0*/  STL.64 [R11+0x8], R2 ;  /* 0x000008020b007387 */ /* 0x0001e20000100a00 */
[----:B--2---:R-:W-:Y:S02]  /*7ef0*/  IMAD.U32 R4, RZ, RZ, UR4 ;  /* 0x00000004ff047e24 */ /* 0x004fe4000f8e00ff */
[----:B------:R-:W-:-:S02]  /*7f00*/  IMAD.U32 R5, RZ, RZ, UR5 ;  /* 0x00000005ff057e24 */ /* 0x000fc4000f8e00ff */
[----:B---3--:R-:W-:Y:S02]  /*7f10*/  IMAD.MOV.U32 R6, RZ, RZ, R22 ;  /* 0x000000ffff067224 */ /* 0x008fe400078e0016 */
[----:B-1----:R-:W-:-:S07]  /*7f20*/  IMAD.MOV.U32 R7, RZ, RZ, R19 ;  /* 0x000000ffff077224 */ /* 0x002fce00078e0013 */
[----:B------:R-:W-:-:S07]  /*7f30*/  LEPC R20, `(.L_x_70) ;  /* 0x000000001014794e */ /* 0x000fce0000000000 */
[----:B0-----:R-:W-:Y:S05]  /*7f40*/  CALL.ABS.NOINC R12 ;  /* 0x000000000c007343 */ /* 0x001fea0003c00000 */
.L_x_70:
[----:B------:R-:W0:Y:S02]  /*7f50*/  LDC.64 R6, c[0x4][0x10] ;  /* 0x01000400ff067b82 */ /* 0x000e240000000a00 */
[----:B0-----:R-:W2:Y:S02]  /*7f60*/  LDG.E R0, desc[UR36][R6.64] ;  /* 0x0000002406007981 */ /* 0x001ea4000c1e1900 */
[----:B--2---:R-:W-:-:S13]  /*7f70*/  ISETP.NE.AND P0, PT, R0, RZ, PT ;  /* 0x000000ff0000720c */ /* 0x004fda0003f05270 */
[----:B------:R-:W-:Y:S05]  /*7f80*/  @!P0 BRA `(.L_x_71) ;  /* 0x0000000000cc8947 */ /* 0x000fea0003800000 */
[----:B------:R-:W0:Y:S01]  /*7f90*/  LDC.64 R8, c[0x4][0x18] ;  /* 0x01000600ff087b82 */ /* 0x000e220000000a00 */
[----:B------:R-:W-:Y:S01]  /*7fa0*/  BSSY.RECONVERGENT B0, `(.L_x_72) ;  /* 0x000000f000007945 */ /* 0x000fe20003800200 */
[----:B------:R-:W-:-:S07]  /*7fb0*/  IMAD.MOV.U32 R11, RZ, RZ, RZ ;  /* 0x000000ffff0b7224 */ /* 0x000fce00078e00ff */
.L_x_73:
[----:B0-----:R-:W2:Y:S01]  /*7fc0*/  LDG.E.64 R2, desc[UR36][R8.64] ;  /* 0x0000002408027981 */ /* 0x001ea2000c1e1b00 */
[----:B------:R-:W-:-:S05]  /*7fd0*/  IMAD.SHL.U32 R13, R11, 0x2, RZ ;  /* 0x000000020b0d7824 */ /* 0x000fca00078e00ff */
[----:B--2---:R-:W-:-:S05]  /*7fe0*/  IADD3 R4, P0, PT, R2, R13, RZ ;  /* 0x0000000d02047210 */ /* 0x004fca0007f1e0ff */
[----:B------:R-:W-:-:S05]  /*7ff0*/  IMAD.X R5, RZ, RZ, R3, P0 ;  /* 0x000000ffff057224 */ /* 0x000fca00000e0603 */
[----:B------:R-:W-:Y:S04]  /*8000*/  ST.E.U8 desc[UR36][R4.64+0x400], RZ ;  /* 0x000400ff04007985 */ /* 0x000fe8000c101124 */
[----:B------:R-:W2:Y:S02]  /*8010*/  LDG.E.64 R2, desc[UR36][R8.64] ;  /* 0x0000002408027981 */ /* 0x000ea4000c1e1b00 */
[----:B--2---:R-:W-:-:S04]  /*8020*/  IADD3 R2, P0, PT, R13, R2, RZ ;  /* 0x000000020d027210 */ /* 0x004fc80007f1e0ff */
[----:B------:R-:W-:-:S05]  /*8030*/  IADD3.X R3, PT, PT, RZ, R3, RZ, P0, !PT ;  /* 0x00000003ff037210 */ /* 0x000fca00007fe4ff */
[----:B------:R0:W-:Y:S04]  /*8040*/  ST.E.U8 desc[UR36][R2.64+0x401], R11 ;  /* 0x0004010b02007985 */ /* 0x0001e8000c101124 */
[----:B------:R-:W2:Y:S01]  /*8050*/  LDG.E R0, desc[UR36][R6.64] ;  /* 0x0000002406007981 */ /* 0x000ea2000c1e1900 */
[----:B0-----:R-:W-:-:S05]  /*8060*/  VIADD R11, R11, 0x1 ;  /* 0x000000010b0b7836 */ /* 0x001fca0000000000 */
[----:B--2---:R-:W-:-:S13]  /*8070*/  ISETP.GE.U32.AND P0, PT, R11, R0, PT ;  /* 0x000000000b00720c */ /* 0x004fda0003f06070 */
[----:B------:R-:W-:Y:S05]  /*8080*/  @!P0 BRA `(.L_x_73) ;  /* 0xfffffffc00cc8947 */ /* 0x000fea000383ffff */
[----:B------:R-:W-:Y:S05]  /*8090*/  BSYNC.RECONVERGENT B0 ;  /* 0x0000000000007941 */ /* 0x000fea0003800200 */
.L_x_72:
[----:B------:R-:W-:Y:S01]  /*80a0*/  ISETP.NE.AND P0, PT, R0, RZ, PT ;  /* 0x000000ff0000720c */ /* 0x000fe20003f05270 */
[----:B------:R-:W-:-:S12]  /*80b0*/  BSSY.RECONVERGENT B6, `(.L_x_71) ;  /* 0x0000020000067945 */ /* 0x000fd80003800200 */
[----:B------:R-:W-:Y:S05]  /*80c0*/  @!P0 BRA `(.L_x_74) ;  /* 0x0000000000788947 */ /* 0x000fea0003800000 */
[----:B------:R-:W0:Y:S01]  /*80d0*/  LDCU UR4, c[0x0][0x2f8] ;  /* 0x00005f00ff0477ac */ /* 0x000e220008000800 */
[----:B------:R-:W-:Y:S02]  /*80e0*/  IMAD.MOV.U32 R17, RZ, RZ, RZ ;  /* 0x000000ffff117224 */ /* 0x000fe400078e00ff */
[----:B0-----:R-:W-:-:S07]  /*80f0*/  VIADD R16, R22, -UR4 ;  /* 0x8000000416107c36 */ /* 0x001fce0008000000 */
.L_x_76:
        /* <DEDUP_REMOVED lines=14> */
[----:B-1----:R-:W-:Y:S01]  /*81e0*/  IMAD.U32 R4, RZ, RZ, UR4 ;  /* 0x00000004ff047e24 */ /* 0x002fe2000f8e00ff */
[----:B------:R-:W-:Y:S01]  /*81f0*/  MOV R7, R19 ;  /* 0x0000001300077202 */ /* 0x000fe20000000f00 */
[----:B------:R-:W-:Y:S02]  /*8200*/  IMAD.U32 R5, RZ, RZ, UR5 ;  /* 0x00000005ff057e24 */ /* 0x000fe4000f8e00ff */
[----:B------:R-:W-:Y:S01]  /*8210*/  IMAD.MOV.U32 R6, RZ, RZ, R22 ;  /* 0x000000ffff067224 */ /* 0x000fe200078e0016 */
[----:B------:R-:W0:Y:S02]  /*8220*/  LDC.64 R2, c[0x4][R2] ;  /* 0x0100000002027b82 */ /* 0x000e240000000a00 */
[----:B0-2---:R1:W-:Y:S04]  /*8230*/  STL [R16], R9 ;  /* 0x0000000910007387 */ /* 0x0053e80000100800 */
[----:B------:R-:W-:-:S07]  /*8240*/  LEPC R20, `(.L_x_75) ;  /* 0x000000001014794e */ /* 0x000fce0000000000 */
[----:B-1----:R-:W-:Y:S05]  /*8250*/  CALL.ABS.NOINC R2 ;  /* 0x0000000002007343 */ /* 0x002fea0003c00000 */
.L_x_75:
[----:B------:R-:W0:Y:S02]  /*8260*/  LDC.64 R2, c[0x4][0x10] ;  /* 0x01000400ff027b82 */ /* 0x000e240000000a00 */
[----:B0-----:R-:W2:Y:S01]  /*8270*/  LDG.E R2, desc[UR36][R2.64] ;  /* 0x0000002402027981 */ /* 0x001ea2000c1e1900 */
[----:B------:R-:W-:-:S05]  /*8280*/  VIADD R17, R17, 0x1 ;  /* 0x0000000111117836 */ /* 0x000fca0000000000 */
[----:B--2---:R-:W-:-:S13]  /*8290*/  ISETP.GE.U32.AND P0, PT, R17, R2, PT ;  /* 0x000000021100720c */ /* 0x004fda0003f06070 */
[----:B------:R-:W-:Y:S05]  /*82a0*/  @!P0 BRA `(.L_x_76) ;  /* 0xfffffffc00948947 */ /* 0x000fea000383ffff */
.L_x_74:
[----:B------:R-:W-:Y:S05]  /*82b0*/  BSYNC.RECONVERGENT B6 ;  /* 0x0000000000067941 */ /* 0x000fea0003800200 */
.L_x_71:
[----:B------:R-:W0:Y:S01]  /*82c0*/  LDCU UR4, c[0x0][0x2f8] ;  /* 0x00005f00ff0477ac */ /* 0x000e220008000800 */
[----:B------:R-:W-:Y:S01]  /*82d0*/  IMAD.MOV.U32 R3, RZ, RZ, 0x3 ;  /* 0x00000003ff037424 */ /* 0x000fe200078e00ff */
[----:B------:R-:W-:Y:S01]  /*82e0*/  MOV R2, 0x0 ;  /* 0x0000000000027802 */ /* 0x000fe20000000f00 */
[----:B------:R-:W-:Y:S02]  /*82f0*/  IMAD.MOV.U32 R6, RZ, RZ, R24 ;  /* 0x000000ffff067224 */ /* 0x000fe400078e0018 */
[----:B------:R-:W-:Y:S01]  /*8300*/  IMAD.MOV.U32 R7, RZ, RZ, R23 ;  /* 0x000000ffff077224 */ /* 0x000fe200078e0017 */
[----:B------:R1:W2:Y:S01]  /*8310*/  LDC.64 R8, c[0x4][R2] ;  /* 0x0100000002087b82 */ /* 0x0002a20000000a00 */
[----:B0-----:R-:W-:Y:S01]  /*8320*/  VIADD R0, R24, -UR4 ;  /* 0x8000000418007c36 */ /* 0x001fe20008000000 */
[----:B------:R-:W0:Y:S04]  /*8330*/  LDCU.64 UR4, c[0x4][0x40] ;  /* 0x01000800ff0477ac */ /* 0x000e280008000a00 */
[----:B------:R1:W-:Y:S01]  /*8340*/  STL [R0], R3 ;  /* 0x0000000300007387 */ /* 0x0003e20000100800 */
[----:B0-----:R-:W-:-:S02]  /*8350*/  IMAD.U32 R4, RZ, RZ, UR4 ;  /* 0x00000004ff047e24 */ /* 0x001fc4000f8e00ff */
[----:B-1----:R-:W-:-:S07]  /*8360*/  IMAD.U32 R5, RZ, RZ, UR5 ;  /* 0x00000005ff057e24 */ /* 0x002fce000f8e00ff */
[----:B------:R-:W-:-:S07]  /*8370*/  LEPC R20, `(.L_x_77) ;  /* 0x000000001014794e */ /* 0x000fce0000000000 */
[----:B--2---:R-:W-:Y:S05]  /*8380*/  CALL.ABS.NOINC R8 ;  /* 0x0000000008007343 */ /* 0x004fea0003c00000 */
.L_x_77:
[----:B------:R-:W0:Y:S02]  /*8390*/  LDC.64 R2, c[0x4][0x10] ;  /* 0x01000400ff027b82 */ /* 0x000e240000000a00 */
[----:B0-----:R-:W2:Y:S02]  /*83a0*/  LDG.E R0, desc[UR36][R2.64] ;  /* 0x0000002402007981 */ /* 0x001ea4000c1e1900 */
[----:B--2---:R-:W-:-:S13]  /*83b0*/  ISETP.NE.AND P0, PT, R0, RZ, PT ;  /* 0x000000ff0000720c */ /* 0x004fda0003f05270 */
[----:B------:R-:W-:Y:S05]  /*83c0*/  @!P0 BRA `(.L_x_78) ;  /* 0x0000000000d08947 */ /* 0x000fea0003800000 */
[----:B------:R-:W0:Y:S01]  /*83d0*/  LDC.64 R8, c[0x4][0x18] ;  /* 0x01000600ff087b82 */ /* 0x000e220000000a00 */
[----:B------:R-:W-:Y:S01]  /*83e0*/  BSSY.RECONVERGENT B0, `(.L_x_79) ;  /* 0x0000010000007945 */ /* 0x000fe20003800200 */
[----:B------:R-:W-:-:S07]  /*83f0*/  IMAD.MOV.U32 R11, RZ, RZ, RZ ;  /* 0x000000ffff0b7224 */ /* 0x000fce00078e00ff */
.L_x_80:
[----:B0-----:R-:W2:Y:S01]  /*8400*/  LDG.E.64 R4, desc[UR36][R8.64] ;  /* 0x0000002408047981 */ /* 0x001ea2000c1e1b00 */
[----:B------:R-:W-:Y:S02]  /*8410*/  SHF.L.U32 R15, R11, 0x1, RZ ;  /* 0x000000010b0f7819 */ /* 0x000fe400000006ff */
[----:B------:R-:W-:Y:S02]  /*8420*/  SHF.R.U32.HI R13, RZ, 0x8, R11 ;  /* 0x00000008ff0d7819 */ /* 0x000fe4000001160b */
        /* <DEDUP_REMOVED lines=12> */
.L_x_79:
[----:B------:R-:W-:Y:S01]  /*84f0*/  ISETP.NE.AND P0, PT, R0, RZ, PT ;  /* 0x000000ff0000720c */ /* 0x000fe20003f05270 */
[----:B------:R-:W-:-:S12]  /*8500*/  BSSY.RECONVERGENT B6, `(.L_x_78) ;  /* 0x0000020000067945 */ /* 0x000fd80003800200 */
[----:B------:R-:W-:Y:S05]  /*8510*/  @!P0 BRA `(.L_x_81) ;  /* 0x0000000000788947 */ /* 0x000fea0003800000 */
[----:B------:R-:W0:Y:S01]  /*8520*/  LDCU UR4, c[0x0][0x2f8] ;  /* 0x00005f00ff0477ac */ /* 0x000e220008000800 */
[----:B------:R-:W-:Y:S02]  /*8530*/  IMAD.MOV.U32 R17, RZ, RZ, RZ ;  /* 0x000000ffff117224 */ /* 0x000fe400078e00ff */
[----:B0-----:R-:W-:-:S07]  /*8540*/  VIADD R16, R22, -UR4 ;  /* 0x8000000416107c36 */ /* 0x001fce0008000000 */
.L_x_83:
        /* <DEDUP_REMOVED lines=15> */
[----:B------:R-:W-:Y:S01]  /*8640*/  MOV R5, UR5 ;  /* 0x0000000500057c02 */ /* 0x000fe20008000f00 */
[----:B------:R-:W-:Y:S02]  /*8650*/  IMAD.MOV.U32 R6, RZ, RZ, R22 ;  /* 0x000000ffff067224 */ /* 0x000fe400078e0016 */
[----:B------:R-:W-:Y:S01]  /*8660*/  IMAD.MOV.U32 R7, RZ, RZ, R19 ;  /* 0x000000ffff077224 */ /* 0x000fe200078e0013 */
[----:B------:R-:W0:Y:S02]  /*8670*/  LDC.64 R2, c[0x4][R2] ;  /* 0x0100000002027b82 */ /* 0x000e240000000a00 */
[----:B0-2---:R1:W-:Y:S04]  /*8680*/  STL [R16], R9 ;  /* 0x0000000910007387 */ /* 0x0053e80000100800 */
[----:B------:R-:W-:-:S07]  /*8690*/  LEPC R20, `(.L_x_82) ;  /* 0x000000001014794e */ /* 0x000fce0000000000 */
[----:B-1----:R-:W-:Y:S05]  /*86a0*/  CALL.ABS.NOINC R2 ;  /* 0x0000000002007343 */ /* 0x002fea0003c00000 */
.L_x_82:
[----:B------:R-:W0:Y:S02]  /*86b0*/  LDC.64 R2, c[0x4][0x10] ;  /* 0x01000400ff027b82 */ /* 0x000e240000000a00 */
[----:B0-----:R-:W2:Y:S01]  /*86c0*/  LDG.E R2, desc[UR36][R2.64] ;  /* 0x0000002402027981 */ /* 0x001ea2000c1e1900 */
[----:B------:R-:W-:-:S05]  /*86d0*/  VIADD R17, R17, 0x1 ;  /* 0x0000000111117836 */ /* 0x000fca0000000000 */
[----:B--2---:R-:W-:-:S13]  /*86e0*/  ISETP.GE.U32.AND P0, PT, R17, R2, PT ;  /* 0x000000021100720c */ /* 0x004fda0003f06070 */
[----:B------:R-:W-:Y:S05]  /*86f0*/  @!P0 BRA `(.L_x_83) ;  /* 0xfffffffc00948947 */ /* 0x000fea000383ffff */
.L_x_81:
[----:B------:R-:W-:Y:S05]  /*8700*/  BSYNC.RECONVERGENT B6 ;  /* 0x0000000000067941 */ /* 0x000fea0003800200 */
.L_x_78:
[----:B------:R-:W0:Y:S01]  /*8710*/  LDCU UR4, c[0x0][0x2f8] ;  /* 0x00005f00ff0477ac */ /* 0x000e220008000800 */
[----:B------:R-:W-:Y:S01]  /*8720*/  IMAD.MOV.U32 R3, RZ, RZ, 0x4 ;  /* 0x00000004ff037424 */ /* 0x000fe200078e00ff */
[----:B------:R-:W-:Y:S01]  /*8730*/  MOV R2, 0x0 ;  /* 0x0000000000027802 */ /* 0x000fe20000000f00 */
[----:B------:R-:W-:Y:S01]  /*8740*/  IMAD.MOV.U32 R6, RZ, RZ, R24 ;  /* 0x000000ffff067224 */ /* 0x000fe200078e0018 */
[----:B------:R-:W-:Y:S02]  /*8750*/  MOV R7, R23 ;  /* 0x0000001700077202 */ /* 0x000fe40000000f00 */
        /* <DEDUP_REMOVED lines=8> */
.L_x_84:
[----:B------:R-:W0:Y:S02]  /*87e0*/  LDC.64 R2, c[0x4][0x10] ;  /* 0x01000400ff027b82 */ /* 0x000e240000000a00 */
[----:B0-----:R-:W2:Y:S01]  /*87f0*/  LDG.E R6, desc[UR36][R2.64] ;  /* 0x0000002402067981 */ /* 0x001ea2000c1e1900 */
[----:B------:R-:W-:Y:S01]  /*8800*/  IMAD.MOV.U32 R0, RZ, RZ, -0x1 ;  /* 0xffffffffff007424 */ /* 0x000fe200078e00ff */
[----:B--2---:R-:W-:-:S13]  /*8810*/  ISETP.NE.AND P0, PT, R6, RZ, PT ;  /* 0x000000ff0600720c */ /* 0x004fda0003f05270 */
[----:B------:R-:W-:Y:S05]  /*8820*/  @!P0 BRA `(.L_x_85) ;  /* 0x00000000007c8947 */ /* 0x000fea0003800000 */
[----:B------:R-:W0:Y:S02]  /*8830*/  LDC.64 R2, c[0x4][0x18] ;  /* 0x01000600ff027b82 */ /* 0x000e240000000a00 */
[----:B0-----:R-:W5:Y:S01]  /*8840*/  LDG.E.64 R2, desc[UR36][R2.64] ;  /* 0x0000002402027981 */ /* 0x001f62000c1e1b00 */
[----:B------:R-:W-:Y:S01]  /*8850*/  BSSY.RECONVERGENT B0, `(.L_x_85) ;  /* 0x000001c000007945 */ /* 0x000fe20003800200 */
[----:B------:R-:W-:-:S07]  /*8860*/  IMAD.MOV.U32 R0, RZ, RZ, RZ ;  /* 0x000000ffff007224 */ /* 0x000fce00078e00ff */
.L_x_89:
        /* <DEDUP_REMOVED lines=18> */
.L_x_87:
[----:B------:R-:W-:Y:S05]  /*8990*/  BSYNC.RECONVERGENT B1 ;  /* 0x0000000000017941 */ /* 0x000fea0003800200 */
.L_x_86:
[----:B------:R-:W2:Y:S02]  /*89a0*/  LD.E.U8 R4, desc[UR36][R4.64+0x1405] ;  /* 0x0014052404047980 */ /* 0x000ea4000c101100 */
[----:B--2---:R-:W-:-:S13]  /*89b0*/  ISETP.EQ.AND P1, PT, R4, RZ, PT ;  /* 0x000000ff0400720c */ /* 0x004fda0003f22270 */
[----:B------:R-:W-:Y:S05]  /*89c0*/  @!P0 BRA P1, `(.L_x_88) ;  /* 0x0000000000108947 */ /* 0x000fea0000800000 */
[----:B------:R-:W-:-:S05]  /*89d0*/  VIADD R0, R0, 0x1 ;  /* 0x0000000100007836 */ /* 0x000fca0000000000 */
[----:B------:R-:W-:-:S13]  /*89e0*/  ISETP.NE.AND P0, PT, R0, R6, PT ;  /* 0x000000060000720c */ /* 0x000fda0003f05270 */
[----:B------:R-:W-:Y:S05]  /*89f0*/  @P0 BRA `(.L_x_89) ;  /* 0xfffffffc009c0947 */ /* 0x000fea000383ffff */
[----:B------:R-:W-:-:S07]  /*8a00*/  IMAD.MOV.U32 R0, RZ, RZ, -0x1 ;  /* 0xffffffffff007424 */ /* 0x000fce00078e00ff */
.L_x_88:
[----:B------:R-:W-:Y:S05]  /*8a10*/  BSYNC.RECONVERGENT B0 ;  /* 0x0000000000007941 */ /* 0x000fea0003800200 */
.L_x_85:
[----:B------:R-:W0:Y:S01]  /*8a20*/  LDC.64 R2, c[0x4][0x10] ;  /* 0x01000400ff027b82 */ /* 0x000e220000000a00 */
[----:B------:R-:W-:Y:S01]  /*8a30*/  VIADD R7, R6, 0xffffffff ;  /* 0xffffffff06077836 */ /* 0x000fe20000000000 */
[----:B------:R-:W-:Y:S04]  /*8a40*/  BSSY.RECONVERGENT B0, `(.L_x_90) ;  /* 0x000013e000007945 */ /* 0x000fe80003800200 */
[----:B------:R-:W-:Y:S01]  /*8a50*/  ISETP.NE.AND P0, PT, R0, R7, PT ;  /* 0x000000070000720c */ /* 0x000fe20003f05270 */
[----:B0-----:R0:W-:-:S12]  /*8a60*/  STG.E desc[UR36][R2.64], R7 ;  /* 0x0000000702007986 */ /* 0x0011d8000c101924 */
[----:B------:R-:W-:Y:S05]  /*8a70*/  @!P0 BRA `(.L_x_91) ;  /* 0x0000001000e88947 */ /* 0x000fea0003800000 */
[----:B------:R-:W1:Y:S02]  /*8a80*/  LDC.64 R4, c[0x4][0x18] ;  /* 0x01000600ff047b82 */ /* 0x000e640000000a00 */
[----:B-1----:R-:W2:Y:S01]  /*8a90*/  LDG.E.64 R10, desc[UR36][R4.64] ;  /* 0x00000024040a7981 */ /* 0x002ea2000c1e1b00 */
[----:B------:R-:W-:-:S04]  /*8aa0*/  IMAD.MOV.U32 R8, RZ, RZ, 0x1f ;  /* 0x0000001fff087424 */ /* 0x000fc800078e00ff */
[----:B0-----:R-:W-:-:S05]  /*8ab0*/  IMAD R7, R7, R8, 0x1400 ;  /* 0x0000140007077424 */ /* 0x001fca00078e0208 */
[----:B--2---:R-:W-:-:S05]  /*8ac0*/  IADD3 R12, P0, PT, R10, R7, RZ ;  /* 0x000000070a0c7210 */ /* 0x004fca0007f1e0ff */
[----:B------:R-:W-:-:S05]  /*8ad0*/  IMAD.X R13, RZ, RZ, R11, P0 ;  /* 0x000000ffff0d7224 */ /* 0x000fca00000e060b */
[----:B------:R-:W2:Y:S01]  /*8ae0*/  LD.E.U8 R9, desc[UR36][R12.64] ;  /* 0x000000240c097980 */ /* 0x000ea2000c101100 */
[----:B------:R-:W-:-:S05]  /*8af0*/  IMAD R6, R0, 0x1f, RZ ;  /* 0x0000001f00067824 */ /* 0x000fca00078e02ff */
[----:B------:R-:W-:Y:S02]  /*8b00*/  SHF.R.S32.HI R7, RZ, 0x1f, R6 ;  /* 0x0000001fff077819 */ /* 0x000fe40000011406 */
[----:B------:R-:W-:-:S04]  /*8b10*/  IADD3 R14, P0, PT, R6, R10, RZ ;  /* 0x0000000a060e7210 */ /* 0x000fc80007f1e0ff */
[----:B------:R-:W-:-:S05]  /*8b20*/  IADD3.X R15, PT, PT, R11, R7, RZ, P0, !PT ;  /* 0x000000070b0f7210 */ /* 0x000fca00007fe4ff */
[----:B--2---:R0:W-:Y:S04]  /*8b30*/  ST.E.U8 desc[UR36][R14.64+0x1400], R9 ;  /* 0x001400090e007985 */ /* 0x0041e8000c101124 */
[----:B------:R-:W2:Y:S04]  /*8b40*/  LDG.E R17, desc[UR36][R2.64] ;  /* 0x0000002402117981 */ /* 0x000ea8000c1e1900 */
[----:B------:R-:W3:Y:S01]  /*8b50*/  LDG.E.64 R10, desc[UR36][R4.64] ;  /* 0x00000024040a7981 */ /* 0x000ee2000c1e1b00 */
[----:B--2---:R-:W-:-:S05]  /*8b60*/  IMAD R17, R17, R8, 0x1401 ;  /* 0x0000140111117424 */ /* 0x004fca00078e0208 */
[----:B---3--:R-:W-:-:S05]  /*8b70*/  IADD3 R16, P0, PT, R10, R17, RZ ;  /* 0x000000110a107210 */ /* 0x008fca0007f1e0ff */
[----:B------:R-:W-:-:S06]  /*8b80*/  IMAD.X R17, RZ, RZ, R11, P0 ;  /* 0x000000ffff117224 */ /* 0x000fcc00000e060b */
[----:B------:R-:W2:Y:S01]  /*8b90*/  LD.E.U8 R17, desc[UR36][R16.64] ;  /* 0x0000002410117980 */ /* 0x000ea2000c101100 */
[----:B------:R-:W-:-:S05]  /*8ba0*/  IADD3 R12, P0, PT, R6, R10, RZ ;  /* 0x0000000a060c7210 */ /* 0x000fca0007f1e0ff */
[----:B------:R-:W-:-:S05]  /*8bb0*/  IMAD.X R13, R11, 0x1, R7, P0 ;  /* 0x000000010b0d7824 */ /* 0x000fca00000e0607 */
[----:B--2---:R1:W-:Y:S04]  /*8bc0*/  ST.E.U8 desc[UR36][R12.64+0x1401], R17 ;  /* 0x001401110c007985 */ /* 0x0043e8000c101124 */
[----:B------:R-:W2:Y:S04]  /*8bd0*/  LDG.E R21, desc[UR36][R2.64] ;  /* 0x0000002402157981 */ /* 0x000ea8000c1e1900 */
[----:B------:R-:W0:Y:S01]  /*8be0*/  LDG.E.64 R10, desc[UR36][R4.64] ;  /* 0x00000024040a7981 */ /* 0x000e22000c1e1b00 */
[----:B--2---:R-:W-:-:S05]  /*8bf0*/  IMAD R21, R21, R8, 0x1402 ;  /* 0x0000140215157424 */ /* 0x004fca00078e0208 */
[----:B0-----:R-:W-:-:S05]  /*8c00*/  IADD3 R14, P0, PT, R10, R21, RZ ;  /* 0x000000150a0e7210 */ /* 0x001fca0007f1e0ff */
[----:B------:R-:W-:-:S06]  /*8c10*/  IMAD.X R15, RZ, RZ, R11, P0 ;  /* 0x000000ffff0f7224 */ /* 0x000fcc00000e060b */
[----:B------:R-:W2:Y:S01]  /*8c20*/  LD.E.U8 R15, desc[UR36][R14.64] ;  /* 0x000000240e0f7980 */ /* 0x000ea2000c101100 */
[----:B------:R-:W-:-:S05]  /*8c30*/  IADD3 R20, P0, PT, R6, R10, RZ ;  /* 0x0000000a06147210 */ /* 0x000fca0007f1e0ff */
[----:B------:R-:W-:-:S05]  /*8c40*/  IMAD.X R21, R11, 0x1, R7, P0 ;  /* 0x000000010b157824 */ /* 0x000fca00000e0607 */
[----:B--2---:R0:W-:Y:S04]  /*8c50*/  ST.E.U8 desc[UR36][R20.64+0x1402], R15 ;  /* 0x0014020f14007985 */ /* 0x0041e8000c101124 */
[----:B------:R-:W2:Y:S04]  /*8c60*/  LDG.E R9, desc[UR36][R2.64] ;  /* 0x0000002402097981 */ /* 0x000ea8000c1e1900 */
[----:B------:R-:W1:Y:S01]  /*8c70*/  LDG.E.64 R10, desc[UR36][R4.64] ;  /* 0x00000024040a7981 */ /* 0x000e62000c1e1b00 */
[----:B--2---:R-:W-:-:S05]  /*8c80*/  IMAD R9, R9, R8, 0x1403 ;  /* 0x0000140309097424 */ /* 0x004fca00078e0208 */
[----:B-1----:R-:W-:-:S05]  /*8c90*/  IADD3 R12, P0, PT, R10, R9, RZ ;  /* 0x000000090a0c7210 */ /* 0x002fca0007f1e0ff */
[----:B------:R-:W-:-:S06]  /*8ca0*/  IMAD.X R13, RZ, RZ, R11, P0 ;  /* 0x000000ffff0d7224 */ /* 0x000fcc00000e060b */
[----:B------:R-:W2:Y:S01]  /*8cb0*/  LD.E.U8 R13, desc[UR36][R12.64] ;  /* 0x000000240c0d7980 */ /* 0x000ea2000c101100 */
[----:B------:R-:W-:-:S05]  /*8cc0*/  IADD3 R16, P0, PT, R6, R10, RZ ;  /* 0x0000000a06107210 */ /* 0x000fca0007f1e0ff */
[----:B------:R-:W-:-:S05]  /*8cd0*/  IMAD.X R17, R11, 0x1, R7, P0 ;  /* 0x000000010b117824 */ /* 0x000fca00000e0607 */
[----:B--2---:R1:W-:Y:S04]  /*8ce0*/  ST.E.U8 desc[UR36][R16.64+0x1403], R13 ;  /* 0x0014030d10007985 */ /* 0x0043e8000c101124 */
[----:B------:R-:W2:Y:S04]  /*8cf0*/  LDG.E R9, desc[UR36][R2.64] ;  /* 0x0000002402097981 */ /* 0x000ea8000c1e1900 */
[----:B------:R-:W3:Y:S01]  /*8d00*/  LDG.E.64 R10, desc[UR36][R4.64] ;  /* 0x00000024040a7981 */ /* 0x000ee2000c1e1b00 */
[----:B--2---:R-:W-:-:S05]  /*8d10*/  IMAD R9, R9, R8, 0x1404 ;  /* 0x0000140409097424 */ /* 0x004fca00078e0208 */
[----:B---3--:R-:W-:-:S05]  /*8d20*/  IADD3 R14, P0, PT, R10, R9, RZ ;  /* 0x000000090a0e7210 */ /* 0x008fca0007f1e0ff */
[----:B0-----:R-:W-:-:S06]  /*8d30*/  IMAD.X R15, RZ, RZ, R11, P0 ;  /* 0x000000ffff0f7224 */ /* 0x001fcc00000e060b */
[----:B------:R-:W2:Y:S01]  /*8d40*/  LD.E.U8 R15, desc[UR36][R14.64] ;  /* 0x000000240e0f7980 */ /* 0x000ea2000c101100 */
[----:B------:R-:W-:-:S05]  /*8d50*/  IADD3 R20, P0, PT, R6, R10, RZ ;  /* 0x0000000a06147210 */ /* 0x000fca0007f1e0ff */
[----:B------:R-:W-:-:S05]  /*8d60*/  IMAD.X R21, R11, 0x1, R7, P0 ;  /* 0x000000010b157824 */ /* 0x000fca00000e0607 */
[----:B--2---:R0:W-:Y:S04]  /*8d70*/  ST.E.U8 desc[UR36][R20.64+0x1404], R15 ;  /* 0x0014040f14007985 */ /* 0x0041e8000c101124 */
[----:B------:R-:W2:Y:S04]  /*8d80*/  LDG.E R9, desc[UR36][R2.64] ;  /* 0x0000002402097981 */ /* 0x000ea8000c1e1900 */
[----:B------:R-:W3:Y:S01]  /*8d90*/  LDG.E.64 R10, desc[UR36][R4.64] ;  /* 0x00000024040a7981 */ /* 0x000ee2000c1e1b00 */
[----:B--2---:R-:W-:-:S05]  /*8da0*/  IMAD R9, R9, R8, 0x1405 ;  /* 0x0000140509097424 */ /* 0x004fca00078e0208 */
[----:B---3--:R-:W-:-:S04]  /*8db0*/  IADD3 R12, P0, PT, R10, R9, RZ ;  /* 0x000000090a0c7210 */ /* 0x008fc80007f1e0ff */
[----:B-1----:R-:W-:-:S06]  /*8dc0*/  IADD3.X R13, PT, PT, RZ, R11, RZ, P0, !PT ;  /* 0x0000000bff0d7210 */ /* 0x002fcc00007fe4ff */
        /* <DEDUP_REMOVED lines=17> */
[----:B-1----:R-:W-:-:S06]  /*8ee0*/  IMAD.X R13, RZ, RZ, R11, P0 ;  /* 0x000000ffff0d7224 */ /* 0x002fcc00000e060b */
        /* <DEDUP_REMOVED lines=19> */
[----:B------:R-:W-:-:S04]  /*9020*/  IADD3 R16, P0, PT, R6, R10, RZ ;  /* 0x0000000a06107210 */ /* 0x000fc80007f1e0ff */
[----:B------:R-:W-:-:S05]  /*9030*/  IADD3.X R17, PT, PT, R11, R7, RZ, P0, !PT ;  /* 0x000000070b117210 */ /* 0x000fca00007fe4ff */
        /* <DEDUP_REMOVED lines=41> */
[----:B0-----:R-:W-:-:S06]  /*92d0*/  IADD3.X R15, PT, PT, RZ, R11, RZ, P0, !PT ;  /* 0x0000000bff0f7210 */ /* 0x001fcc00007fe4ff */
        /* <DEDUP_REMOVED lines=148> */
[----:B------:R-:W3:Y:S04]  /*9c20*/  LDG.E R21, desc[UR36][R2.64] ;  /* 0x0000002402157981 */ /* 0x000ee8000c1e1900 */
[----:B-1----:R-:W4:Y:S01]  /*9c30*/  LDG.E.64 R12, desc[UR36][R4.64] ;  /* 0x00000024040c7981 */ /* 0x002f22000c1e1b00 */
[----:B------:R-:W-:-:S04]  /*9c40*/  IMAD.MOV.U32 R8, RZ, RZ, 0x1400 ;  /* 0x00001400ff087424 */ /* 0x000fc800078e00ff */
[----:B---3--:R-:W-:-:S05]  /*9c50*/  IMAD R11, R21, R8, 0x1415 ;  /* 0x00001415150b7424 */ /* 0x008fca00078e0208 */
[----:B----4-:R-:W-:-:S05]  /*9c60*/  IADD3 R10, P0, PT, R12, R11, RZ ;  /* 0x0000000b0c0a7210 */ /* 0x010fca0007f1e0ff */
[----:B------:R-:W-:-:S05]  /*9c70*/  IMAD.X R11, RZ, RZ, R13, P0 ;  /* 0x000000ffff0b7224 */ /* 0x000fca00000e060d */
[----:B------:R-:W3:Y:S02]  /*9c80*/  LD.E.U8 R10, desc[UR36][R10.64] ;  /* 0x000000240a0a7980 */ /* 0x000ee4000c101100 */
[----:B---3--:R-:W-:-:S13]  /*9c90*/  ISETP.NE.AND P0, PT, R10, RZ, PT ;  /* 0x000000ff0a00720c */ /* 0x008fda0003f05270 */
[----:B--2---:R-:W-:Y:S05]  /*9ca0*/  @!P0 BRA `(.L_x_91) ;  /* 0x00000000005c8947 */ /* 0x004fea0003800000 */
[----:B------:R-:W-:Y:S01]  /*9cb0*/  SHF.L.U32 R9, R0, 0xa, RZ ;  /* 0x0000000a00097819 */ /* 0x000fe200000006ff */
[----:B------:R-:W-:Y:S02]  /*9cc0*/  IMAD.MOV.U32 R6, RZ, RZ, R12 ;  /* 0x000000ffff067224 */ /* 0x000fe400078e000c */
[----:B------:R-:W-:Y:S01]  /*9cd0*/  IMAD.MOV.U32 R7, RZ, RZ, R13 ;  /* 0x000000ffff077224 */ /* 0x000fe200078e000d */
[----:B------:R-:W-:Y:S01]  /*9ce0*/  SHF.R.S32.HI R16, RZ, 0x1f, R9 ;  /* 0x0000001fff107819 */ /* 0x000fe20000011409 */
[----:B------:R-:W-:-:S07]  /*9cf0*/  IMAD.MOV.U32 R0, RZ, RZ, RZ ;  /* 0x000000ffff007224 */ /* 0x000fce00078e00ff */
.L_x_92:
[----:B------:R-:W-:-:S04]  /*9d00*/  IMAD R21, R21, 0x400, R0 ;  /* 0x0000040015157824 */ /* 0x000fc800078e0200 */
[----:B------:R-:W-:-:S05]  /*9d10*/  VIADD R21, R21, 0x9000 ;  /* 0x0000900015157836 */ /* 0x000fca0000000000 */
[----:B------:R-:W-:-:S05]  /*9d20*/  IADD3 R10, P0, PT, R21, R6, RZ ;  /* 0x00000006150a7210 */ /* 0x000fca0007f1e0ff */
[----:B------:R-:W-:-:S06]  /*9d30*/  IMAD.X R11, RZ, RZ, R7, P0 ;  /* 0x000000ffff0b7224 */ /* 0x000fcc00000e0607 */
[----:B------:R-:W2:Y:S01]  /*9d40*/  LD.E.U8 R11, desc[UR36][R10.64] ;  /* 0x000000240a0b7980 */ /* 0x000ea2000c101100 */
[--C-:B------:R-:W-:Y:S02]  /*9d50*/  IADD3 R12, P0, P1, R6, R9, R0.reuse ;  /* 0x00000009060c7210 */ /* 0x100fe4000791e000 */
[----:B------:R-:W-:-:S04]  /*9d60*/  SHF.R.S32.HI R6, RZ, 0x1f, R0 ;  /* 0x0000001fff067819 */ /* 0x000fc80000011400 */
[----:B------:R-:W-:-:S05]  /*9d70*/  IADD3.X R13, PT, PT, R7, R16, R6, P0, P1 ;  /* 0x00000010070d7210 */ /* 0x000fca00007e2406 */
[----:B--2---:R1:W-:Y:S04]  /*9d80*/  ST.E.U8 desc[UR36][R12.64+0x9000], R11 ;  /* 0x0090000b0c007985 */ /* 0x0043e8000c101124 */
[----:B------:R-:W2:Y:S04]  /*9d90*/  LDG.E R21, desc[UR36][R2.64] ;  /* 0x0000002402157981 */ /* 0x000ea8000c1e1900 */
[----:B------:R-:W3:Y:S01]  /*9da0*/  LDG.E.64 R6, desc[UR36][R4.64] ;  /* 0x0000002404067981 */ /* 0x000ee2000c1e1b00 */
[----:B--2---:R-:W-:-:S05]  /*9db0*/  IMAD R15, R21, R8, 0x1415 ;  /* 0x00001415150f7424 */ /* 0x004fca00078e0208 */
[----:B---3--:R-:W-:-:S05]  /*9dc0*/  IADD3 R14, P0, PT, R6, R15, RZ ;  /* 0x0000000f060e7210 */ /* 0x008fca0007f1e0ff */
[----:B------:R-:W-:-:S06]  /*9dd0*/  IMAD.X R15, RZ, RZ, R7, P0 ;  /* 0x000000ffff0f7224 */ /* 0x000fcc00000e0607 */
[----:B------:R-:W2:Y:S01]  /*9de0*/  LD.E.U8 R15, desc[UR36][R14.64] ;  /* 0x000000240e0f7980 */ /* 0x000ea2000c101100 */
[----:B------:R-:W-:-:S05]  /*9df0*/  VIADD R0, R0, 0x1 ;  /* 0x0000000100007836 */ /* 0x000fca0000000000 */
[----:B--2---:R-:W-:-:S13]  /*9e00*/  ISETP.GE.U32.AND P0, PT, R0, R15, PT ;  /* 0x0000000f0000720c */ /* 0x004fda0003f06070 */
[----:B-1----:R-:W-:Y:S05]  /*9e10*/  @!P0 BRA `(.L_x_92) ;  /* 0xfffffffc00b88947 */ /* 0x002fea000383ffff */
.L_x_91:
[----:B------:R-:W-:Y:S05]  /*9e20*/  BSYNC.RECONVERGENT B0 ;  /* 0x0000000000007941 */ /* 0x000fea0003800200 */
.L_x_90:
[----:B------:R-:W1:Y:S01]  /*9e30*/  LDC.64 R8, c[0x4][0x50] ;  /* 0x01001400ff087b82 */ /* 0x000e620000000a00 */
[----:B------:R-:W2:Y:S01]  /*9e40*/  LDCU UR4, c[0x0][0x2f8] ;  /* 0x00005f00ff0477ac */ /* 0x000ea20008000800 */
[----:B------:R-:W-:Y:S01]  /*9e50*/  HFMA2 R0, -RZ, RZ, 0, 2.98023223876953125e-07 ;  /* 0x00000005ff007431 */ /* 0x000fe200000001ff */
[----:B0-----:R-:W-:Y:S01]  /*9e60*/  MOV R2, 0x0 ;  /* 0x0000000000027802 */ /* 0x001fe20000000f00 */
[----:B------:R-:W-:Y:S02]  /*9e70*/  IMAD.MOV.U32 R6, RZ, RZ, R24 ;  /* 0x000000ffff067224 */ /* 0x000fe400078e0018 */
[----:B------:R-:W-:Y:S02]  /*9e80*/  IMAD.MOV.U32 R7, RZ, RZ, R23 ;  /* 0x000000ffff077224 */ /* 0x000fe400078e0017 */
[----:B------:R0:W3:Y:S01]  /*9e90*/  LDC.64 R10, c[0x4][R2] ;  /* 0x01000000020a7b82 */ /* 0x0000e20000000a00 */
[----:B--2---:R-:W-:Y:S01]  /*9ea0*/  VIADD R3, R24, -UR4 ;  /* 0x8000000418037c36 */ /* 0x004fe20008000000 */
[----:B------:R-:W2:Y:S04]  /*9eb0*/  LDCU.64 UR4, c[0x4][0x48] ;  /* 0x01000900ff0477ac */ /* 0x000ea80008000a00 */
[----:B------:R0:W-:Y:S04]  /*9ec0*/  STL [R3], R0 ;  /* 0x0000000003007387 */ /* 0x0001e80000100800 */
[----:B-1----:R0:W-:Y:S01]  /*9ed0*/  STL.64 [R3+0x8], R8 ;  /* 0x0000080803007387 */ /* 0x0021e20000100a00 */
[----:B--2---:R-:W-:-:S02]  /*9ee0*/  IMAD.U32 R4, RZ, RZ, UR4 ;  /* 0x00000004ff047e24 */ /* 0x004fc4000f8e00ff */
[----:B------:R-:W-:-:S07]  /*9ef0*/  IMAD.U32 R5, RZ, RZ, UR5 ;  /* 0x00000005ff057e24 */ /* 0x000fce000f8e00ff */
[----:B------:R-:W-:-:S07]  /*9f00*/  LEPC R20, `(.L_x_93) ;  /* 0x000000001014794e */ /* 0x000fce0000000000 */
[----:B0--3--:R-:W-:Y:S05]  /*9f10*/  CALL.ABS.NOINC R10 ;  /* 0x000000000a007343 */ /* 0x009fea0003c00000 */
.L_x_93:
[----:B------:R-:W0:Y:S02]  /*9f20*/  LDC.64 R6, c[0x4][0x10] ;  /* 0x01000400ff067b82 */ /* 0x000e240000000a00 */
[----:B0-----:R-:W2:Y:S02]  /*9f30*/  LDG.E R0, desc[UR36][R6.64] ;  /* 0x0000002406007981 */ /* 0x001ea4000c1e1900 */
[----:B--2---:R-:W-:-:S13]  /*9f40*/  ISETP.NE.AND P0, PT, R0, RZ, PT ;  /* 0x000000ff0000720c */ /* 0x004fda0003f05270 */
[----:B------:R-:W-:Y:S05]  /*9f50*/  @!P0 BRA `(.L_x_94) ;  /* 0x0000000000cc8947 */ /* 0x000fea0003800000 */
[----:B------:R-:W0:Y:S01]  /*9f60*/  LDC.64 R8, c[0x4][0x18] ;  /* 0x01000600ff087b82 */ /* 0x000e220000000a00 */
[----:B------:R-:W-:Y:S01]  /*9f70*/  BSSY.RECONVERGENT B0, `(.L_x_95) ;  /* 0x000000f000007945 */ /* 0x000fe20003800200 */
[----:B------:R-:W-:-:S07]  /*9f80*/  IMAD.MOV.U32 R11, RZ, RZ, RZ ;  /* 0x000000ffff0b7224 */ /* 0x000fce00078e00ff */
.L_x_96:
        /* <DEDUP_REMOVED lines=14> */
.L_x_95:
[----:B------:R-:W-:Y:S01]  /*a070*/  ISETP.NE.AND P0, PT, R0, RZ, PT ;  /* 0x000000ff0000720c */ /* 0x000fe20003f05270 */
[----:B------:R-:W-:-:S12]  /*a080*/  BSSY.RECONVERGENT B6, `(.L_x_94) ;  /* 0x0000020000067945 */ /* 0x000fd80003800200 */
[----:B------:R-:W-:Y:S05]  /*a090*/  @!P0 BRA `(.L_x_97) ;  /* 0x0000000000788947 */ /* 0x000fea0003800000 */
[----:B------:R-:W0:Y:S01]  /*a0a0*/  LDCU UR4, c[0x0][0x2f8] ;  /* 0x00005f00ff0477ac */ /* 0x000e220008000800 */
[----:B------:R-:W-:Y:S02]  /*a0b0*/  IMAD.MOV.U32 R17, RZ, RZ, RZ ;  /* 0x000000ffff117224 */ /* 0x000fe400078e00ff */
[----:B0-----:R-:W-:-:S07]  /*a0c0*/  VIADD R16, R22, -UR4 ;  /* 0x8000000416107c36 */ /* 0x001fce0008000000 */
.L_x_99:
        /* <DEDUP_REMOVED lines=22> */
.L_x_98:
[----:B------:R-:W0:Y:S02]  /*a230*/  LDC.64 R2, c[0x4][0x10] ;  /* 0x01000400ff027b82 */ /* 0x000e240000000a00 */
[----:B0-----:R-:W2:Y:S01]  /*a240*/  LDG.E R2, desc[UR36][R2.64] ;  /* 0x0000002402027981 */ /* 0x001ea2000c1e1900 */
[----:B------:R-:W-:-:S05]  /*a250*/  VIADD R17, R17, 0x1 ;  /* 0x0000000111117836 */ /* 0x000fca0000000000 */
[----:B--2---:R-:W-:-:S13]  /*a260*/  ISETP.GE.U32.AND P0, PT, R17, R2, PT ;  /* 0x000000021100720c */ /* 0x004fda0003f06070 */
[----:B------:R-:W-:Y:S05]  /*a270*/  @!P0 BRA `(.L_x_99) ;  /* 0xfffffffc00948947 */ /* 0x000fea000383ffff */
.L_x_97:
[----:B------:R-:W-:Y:S05]  /*a280*/  BSYNC.RECONVERGENT B6 ;  /* 0x0000000000067941 */ /* 0x000fea0003800200 */
.L_x_94:
        /* <DEDUP_REMOVED lines=13> */
.L_x_100:
[----:B------:R-:W-:Y:S05]  /*a360*/  EXIT ;  /* 0x000000000000794d */ /* 0x000fea0003800000 */
.L_x_101:
[----:B------:R-:W-:-:S00]  /*a370*/  BRA `(.L_x_101) ;  /* 0xfffffffc00fc7947 */ /* 0x000fc0000383ffff */
[----:B------:R-:W-:-:S00]  /*a380*/  NOP ;  /* 0x0000000000007918 */ /* 0x000fc00000000000 */
[----:B------:R-:W-:-:S00]  /*a390*/  NOP ;  /* 0x0000000000007918 */ /* 0x000fc00000000000 */
[----:B------:R-:W-:-:S00]  /*a3a0*/  NOP ;  /* 0x0000000000007918 */ /* 0x000fc00000000000 */
[----:B------:R-:W-:-:S00]  /*a3b0*/  NOP ;  /* 0x0000000000007918 */ /* 0x000fc00000000000 */
[----:B------:R-:W-:-:S00]  /*a3c0*/  NOP ;  /* 0x0000000000007918 */ /* 0x000fc00000000000 */
[----:B------:R-:W-:-:S00]  /*a3d0*/  NOP ;  /* 0x0000000000007918 */ /* 0x000fc00000000000 */
[----:B------:R-:W-:-:S00]  /*a3e0*/  NOP ;  /* 0x0000000000007918 */ /* 0x000fc00000000000 */
[----:B------:R-:W-:-:S00]  /*a3f0*/  NOP ;  /* 0x0000000000007918 */ /* 0x000fc00000000000 */
.L_x_102:


//--------------------- .nv.global.init           --------------------------
	.section	.nv.global.init,"aw",@progbits
.nv.global.init:
	.type		$str,@object
	.size		$str,($str$6 - $str)
$str:
        /*0000*/ 	.byte	0x25, 0x73, 0x0a, 0x00
	.type		$str$6,@object
	.size		$str$6,($str$7 - $str$6)
$str$6:
        /*0004*/ 	.byte	0x74, 0x2e, 0x74, 0x78, 0x74, 0x00, 0x00
	.type		$str$7,@object
	.size		$str$7,($str$4 - $str$7)
$str$7:
        /*000b*/ 	.byte	0x62, 0x2e, 0x74, 0x78, 0x74, 0x00, 0x00
	.type		$str$4,@object
	.size		$str$4,($str$1 - $str$4)
$str$4:
        /*0012*/ 	.byte	0x47, 0x73, 0x79, 0x73, 0x20, 0x25, 0x64, 0x0a, 0x00
	.type		$str$1,@object
	.size		$str$1,($str$5 - $str$1)
$str$1:
        /*001b*/ 	.byte	0x4f, 0x70, 0x65, 0x6e, 0x20, 0x25, 0x73, 0x20, 0x25, 0x64, 0x0a, 0x00
	.type		$str$5,@object
	.size		$str$5,($str$3 - $str$5)
$str$5:
        /*0027*/ 	.byte	0x47, 0x73, 0x79, 0x73, 0x20, 0x25, 0x64, 0x20, 0x25, 0x73, 0x0a, 0x00
	.type		$str$3,@object
	.size		$str$3,($str$2 - $str$3)
$str$3:
        /*0033*/ 	.byte	0x52, 0x65, 0x61, 0x64, 0x20, 0x25, 0x73, 0x20, 0x25, 0x64, 0x20, 0x25, 0x64, 0x0a, 0x00
	.type		$str$2,@object
	.size		$str$2,(.L_5 - $str$2)
$str$2:
        /*0042*/ 	.byte	0x57, 0x72, 0x69, 0x74, 0x65, 0x20, 0x25, 0x73, 0x20, 0x25, 0x64, 0x20, 0x25, 0x64, 0x0a, 0x00
.L_5:


//--------------------- .nv.shared.reserved.0     --------------------------
	.section	.nv.shared.reserved.0,"aw",@nobits
	.weak		__nv_reservedSMEM_offset_0_alias
	.size		__nv_reservedSMEM_offset_0_alias, 0, 64
	.other		__nv_reservedSMEM_offset_0_alias,@"STO_CUDA_RESERVED_SHARED STV_DEFAULT"
__nv_reservedSMEM_offset_0_alias:
	.zero		0
	.zero		64


//--------------------- .nv.global                --------------------------
	.section	.nv.global,"aw",@nobits
	.align	8
.nv.global:
	.type		volume,@object
	.size		volume,(currentTime - volume)
	.other		volume,@"STV_DEFAULT STO_CUDA_MANAGED"
volume:
	.zero		8
	.type		currentTime,@object
	.size		currentTime,(fileCt - currentTime)
	.other		currentTime,@"STV_DEFAULT STO_CUDA_MANAGED"
currentTime:
	.zero		4
	.type		fileCt,@object
	.size		fileCt,(.L_1 - fileCt)
	.other		fileCt,@"STV_DEFAULT STO_CUDA_MANAGED"
fileCt:
	.zero		4
.L_1:


//--------------------- .nv.constant0._Z8mykernelPhS_ --------------------------
	.section	.nv.constant0._Z8mykernelPhS_,"a",@progbits
	.sectionflags	@""
	.align	4
.nv.constant0._Z8mykernelPhS_:
	.zero		912


//--------------------- SYMBOLS --------------------------

	.type		.nv.reservedSmem.offset0,@object
	.size		.nv.reservedSmem.offset0,0x4
	.type		vprintf,@function
